// auto-generated by cutlass_sweep.gemm — config: {"arch": "sm_100", "cluster_m": 2, "cluster_n": 2, "dtype": "e4m3", "stages": 0, "tile_k": 128, "tile_m": 256, "tile_n": 128}
#include "cutlass/cutlass.h"
#include "cutlass/gemm/collective/collective_builder.hpp"
#include "cutlass/gemm/device/gemm_universal_adapter.h"
#include "cutlass/gemm/kernel/gemm_universal.hpp"
#include "cutlass/epilogue/collective/collective_builder.hpp"

using ElemA = cutlass::float_e4m3_t;
using ElemB = cutlass::float_e4m3_t;
using ElemCD = cutlass::float_e4m3_t;
using Acc  = float;
using TileShape    = cute::Shape<cute::_256, cute::_128, cute::_128>;
using ClusterShape = cute::Shape<cute::_2, cute::_2, cute::_1>;

using CollectiveEpilogue = typename cutlass::epilogue::collective::CollectiveBuilder<
    cutlass::arch::Sm100, cutlass::arch::OpClassTensorOp,
    TileShape, ClusterShape,
    cutlass::epilogue::collective::EpilogueTileAuto,
    Acc, Acc,
    ElemCD, cutlass::layout::RowMajor, 128 / cutlass::sizeof_bits<ElemCD>::value,
    ElemCD, cutlass::layout::RowMajor, 128 / cutlass::sizeof_bits<ElemCD>::value,
    cutlass::epilogue::collective::EpilogueScheduleAuto
  >::CollectiveOp;

using CollectiveMainloop = typename cutlass::gemm::collective::CollectiveBuilder<
    cutlass::arch::Sm100, cutlass::arch::OpClassTensorOp,
    ElemA, cutlass::layout::RowMajor, 128 / cutlass::sizeof_bits<ElemA>::value,
    ElemB, cutlass::layout::ColumnMajor, 128 / cutlass::sizeof_bits<ElemB>::value,
    Acc,
    TileShape, ClusterShape,
    cutlass::gemm::collective::StageCountAutoCarveout<static_cast<int>(sizeof(typename CollectiveEpilogue::SharedStorage))>,
    cutlass::gemm::collective::KernelScheduleAuto
  >::CollectiveOp;

using GemmKernel = cutlass::gemm::kernel::GemmUniversal<
    cute::Shape<int,int,int,int>,
    CollectiveMainloop,
    CollectiveEpilogue
>;
using Gemm = cutlass::gemm::device::GemmUniversalAdapter<GemmKernel>;

// Force the device kernel symbol into the cubin without needing a host main.
auto* _anchor = &cutlass::device_kernel<GemmKernel>;


// ===== COMPILED SASS (sm_100a) =====

	.target	sm_100a

	.elftype	@"ET_EXEC"


//--------------------- .note.nv.tkinfo           --------------------------
	.section	.note.nv.tkinfo,"",@"SHT_NOTE"
	.sectionflags	@"SHF_NOTE_NV_TKINFO"
	.tkinfo
        /*0018*/ 	.word	0x00000002
        /*0030*/ 	.string	""
        /*0030*/ 	.string	"ptxas"
        /*0030*/ 	.string	"Cuda compilation tools, release 13.0, V13.0.88"
        /*0030*/ 	.string	"Build cuda_13.0.r13.0/compiler.36424714_0"
        /*0030*/ 	.string	"-arch sm_100a -m 64 "



//--------------------- .note.nv.cuinfo           --------------------------
	.section	.note.nv.cuinfo,"",@"SHT_NOTE"
	.sectionflags	@"SHF_NOTE_NV_CUINFO"
        /*0018*/ 	.short	0x0002
        /*001a*/ 	.short	0x0064
        /*001c*/ 	.short	0x0082
	.zero		2


//--------------------- .nv.info                  --------------------------
	.section	.nv.info,"",@"SHT_CUDA_INFO"
	.align	4


	//----- nvinfo : EIATTR_REGCOUNT
	.align		4
        /*0000*/ 	.byte	0x04, 0x2f
        /*0002*/ 	.short	(.L_19 - .L_18)
	.align		4
.L_18:
        /*0004*/ 	.word	index@(_ZN7cutlass13device_kernelINS_4gemm6kernel13GemmUniversalIN4cute5tupleIJiiiiEEENS1_10collective13CollectiveMmaINS1_35MainloopSm100TmaUmmaWarpSpecializedILi8ELi2ELi4ENS5_IJNS4_1CILi2EEESB_NSA_ILi1EEEEEEEENS5_IJNSA_ILi256EEENSA_ILi128EEESG_EEENS_12float_e4m3_tENS5_IJlSC_lEEESI_SJ_NS4_8TiledMMAINS4_8MMA_AtomIJNS4_10MMA_TraitsINS4_25SM100_MMA_F8F6F4_2x1SM_SSEJSI_SI_fSF_SG_NS4_17integral_constantINS4_4UMMA5MajorELSQ_0EEESR_NSO_INSP_7ScaleInELSS_0EEEST_EEEEEENS4_6LayoutINS5_IJSC_SC_SC_EEENS5_IJNSA_ILi0EEESY_SY_EEEEENS5_IJNS4_10UnderscoreES11_S11_EEEEENS4_28SM100_TMA_2SM_LOAD_MULTICASTENS4_14ComposedLayoutINS4_7SwizzleILi3ELi4ELi3EEENS4_18smem_ptr_flag_bitsILi8EEENSW_INS5_IJNSA_ILi8EEESG_EEENS5_IJSG_SC_EEEEEEEvNS4_8identityENS4_18SM100_TMA_2SM_LOADES1E_vS1F_EENS_8epilogue10collective18CollectiveEpilogueINS1I_23Sm100TmaWarpSpecializedILi2ELi2ELi64ELb0ELb0EEEJNS5_IJSG_SG_SG_EEENS5_IJNSW_ISG_SC_EENSW_INSA_ILi64EEESC_EEEEESI_SJ_SI_SJ_NS1I_6fusion15FusionCallbacksIS1M_NS1S_17LinearCombinationISI_fSI_fLNS_15FloatRoundStyleE2EEES1N_S1R_JEEENS4_5SM1004TMEM4LOAD26SM100_TMEM_LOAD_32dp32b64xENS4_13SM90_TMA_LOADENS15_INS16_ILi2ELi4ELi3EEES19_NSW_INS5_IJS1A_S1P_EEENS5_IJS1P_SC_EEEEEEENS4_39AutoVectorizingCopyWithAssumedAlignmentILi128EEENS4_14SM90_TMA_STOREES27_S29_S29_EEEvvEEEEvNT_6ParamsE)
        /*0008*/ 	.word	0x000000cd


	//----- nvinfo : EIATTR_FRAME_SIZE
	.align		4
.L_19:
        /*000c*/ 	.byte	0x04, 0x11
        /*000e*/ 	.short	(.L_21 - .L_20)
	.align		4
.L_20:
        /*0010*/ 	.word	index@($__internal_2_$__cuda_sm10x_tcgen05_guardrail_trap_unallocated_columns_being_dealloced)
        /*0014*/ 	.word	0x00000000


	//----- nvinfo : EIATTR_FRAME_SIZE
	.align		4
.L_21:
        /*0018*/ 	.byte	0x04, 0x11
        /*001a*/ 	.short	(.L_23 - .L_22)
	.align		4
.L_22:
        /*001c*/ 	.word	index@($__internal_1_$__cuda_sm10x_tcgen05_guardrail_trap_phase_invalid_during_alloc)
        /*0020*/ 	.word	0x00000000


	//----- nvinfo : EIATTR_FRAME_SIZE
	.align		4
.L_23:
        /*0024*/ 	.byte	0x04, 0x11
        /*0026*/ 	.short	(.L_25 - .L_24)
	.align		4
.L_24:
        /*0028*/ 	.word	index@($__internal_0_$__cuda_sm10x_tcgen05_guardrail_trap_col_being_dealloced_not_returned_by_alloc)
        /*002c*/ 	.word	0x00000000


	//----- nvinfo : EIATTR_FRAME_SIZE
	.align		4
.L_25:
        /*0030*/ 	.byte	0x04, 0x11
        /*0032*/ 	.short	(.L_27 - .L_26)
	.align		4
.L_26:
        /*0034*/ 	.word	index@(_ZN7cutlass13device_kernelINS_4gemm6kernel13GemmUniversalIN4cute5tupleIJiiiiEEENS1_10collective13CollectiveMmaINS1_35MainloopSm100TmaUmmaWarpSpecializedILi8ELi2ELi4ENS5_IJNS4_1CILi2EEESB_NSA_ILi1EEEEEEEENS5_IJNSA_ILi256EEENSA_ILi128EEESG_EEENS_12float_e4m3_tENS5_IJlSC_lEEESI_SJ_NS4_8TiledMMAINS4_8MMA_AtomIJNS4_10MMA_TraitsINS4_25SM100_MMA_F8F6F4_2x1SM_SSEJSI_SI_fSF_SG_NS4_17integral_constantINS4_4UMMA5MajorELSQ_0EEESR_NSO_INSP_7ScaleInELSS_0EEEST_EEEEEENS4_6LayoutINS5_IJSC_SC_SC_EEENS5_IJNSA_ILi0EEESY_SY_EEEEENS5_IJNS4_10UnderscoreES11_S11_EEEEENS4_28SM100_TMA_2SM_LOAD_MULTICASTENS4_14ComposedLayoutINS4_7SwizzleILi3ELi4ELi3EEENS4_18smem_ptr_flag_bitsILi8EEENSW_INS5_IJNSA_ILi8EEESG_EEENS5_IJSG_SC_EEEEEEEvNS4_8identityENS4_18SM100_TMA_2SM_LOADES1E_vS1F_EENS_8epilogue10collective18CollectiveEpilogueINS1I_23Sm100TmaWarpSpecializedILi2ELi2ELi64ELb0ELb0EEEJNS5_IJSG_SG_SG_EEENS5_IJNSW_ISG_SC_EENSW_INSA_ILi64EEESC_EEEEESI_SJ_SI_SJ_NS1I_6fusion15FusionCallbacksIS1M_NS1S_17LinearCombinationISI_fSI_fLNS_15FloatRoundStyleE2EEES1N_S1R_JEEENS4_5SM1004TMEM4LOAD26SM100_TMEM_LOAD_32dp32b64xENS4_13SM90_TMA_LOADENS15_INS16_ILi2ELi4ELi3EEES19_NSW_INS5_IJS1A_S1P_EEENS5_IJS1P_SC_EEEEEEENS4_39AutoVectorizingCopyWithAssumedAlignmentILi128EEENS4_14SM90_TMA_STOREES27_S29_S29_EEEvvEEEEvNT_6ParamsE)
        /*0038*/ 	.word	0x00000000


	//----- nvinfo : EIATTR_MIN_STACK_SIZE
	.align		4
.L_27:
        /*003c*/ 	.byte	0x04, 0x12
        /*003e*/ 	.short	(.L_29 - .L_28)
	.align		4
.L_28:
        /*0040*/ 	.word	index@(_ZN7cutlass13device_kernelINS_4gemm6kernel13GemmUniversalIN4cute5tupleIJiiiiEEENS1_10collective13CollectiveMmaINS1_35MainloopSm100TmaUmmaWarpSpecializedILi8ELi2ELi4ENS5_IJNS4_1CILi2EEESB_NSA_ILi1EEEEEEEENS5_IJNSA_ILi256EEENSA_ILi128EEESG_EEENS_12float_e4m3_tENS5_IJlSC_lEEESI_SJ_NS4_8TiledMMAINS4_8MMA_AtomIJNS4_10MMA_TraitsINS4_25SM100_MMA_F8F6F4_2x1SM_SSEJSI_SI_fSF_SG_NS4_17integral_constantINS4_4UMMA5MajorELSQ_0EEESR_NSO_INSP_7ScaleInELSS_0EEEST_EEEEEENS4_6LayoutINS5_IJSC_SC_SC_EEENS5_IJNSA_ILi0EEESY_SY_EEEEENS5_IJNS4_10UnderscoreES11_S11_EEEEENS4_28SM100_TMA_2SM_LOAD_MULTICASTENS4_14ComposedLayoutINS4_7SwizzleILi3ELi4ELi3EEENS4_18smem_ptr_flag_bitsILi8EEENSW_INS5_IJNSA_ILi8EEESG_EEENS5_IJSG_SC_EEEEEEEvNS4_8identityENS4_18SM100_TMA_2SM_LOADES1E_vS1F_EENS_8epilogue10collective18CollectiveEpilogueINS1I_23Sm100TmaWarpSpecializedILi2ELi2ELi64ELb0ELb0EEEJNS5_IJSG_SG_SG_EEENS5_IJNSW_ISG_SC_EENSW_INSA_ILi64EEESC_EEEEESI_SJ_SI_SJ_NS1I_6fusion15FusionCallbacksIS1M_NS1S_17LinearCombinationISI_fSI_fLNS_15FloatRoundStyleE2EEES1N_S1R_JEEENS4_5SM1004TMEM4LOAD26SM100_TMEM_LOAD_32dp32b64xENS4_13SM90_TMA_LOADENS15_INS16_ILi2ELi4ELi3EEES19_NSW_INS5_IJS1A_S1P_EEENS5_IJS1P_SC_EEEEEEENS4_39AutoVectorizingCopyWithAssumedAlignmentILi128EEENS4_14SM90_TMA_STOREES27_S29_S29_EEEvvEEEEvNT_6ParamsE)
        /*0044*/ 	.word	0x00000000
.L_29:


//--------------------- .nv.compat                --------------------------
	.section	.nv.compat,"",@"SHT_CUDA_COMPAT_INFO"
	.align	4
        /*0000*/ 	.byte	0x02, 0x09, 0x01, 0x00, 0x02, 0x02, 0x02, 0x00, 0x02, 0x05, 0x05, 0x00, 0x03, 0x07, 0x01, 0x01
        /*0010*/ 	.byte	0x02, 0x03, 0x01, 0x00, 0x02, 0x06, 0x01, 0x00, 0x04, 0x0b, 0x08, 0x00, 0x09, 0x00, 0x00, 0x00
        /*0020*/ 	.byte	0x00, 0x00, 0x00, 0x00


//--------------------- .nv.info._ZN7cutlass13device_kernelINS_4gemm6kernel13GemmUniversalIN4cute5tupleIJiiiiEEENS1_10collective13CollectiveMmaINS1_35MainloopSm100TmaUmmaWarpSpecializedILi8ELi2ELi4ENS5_IJNS4_1CILi2EEESB_NSA_ILi1EEEEEEEENS5_IJNSA_ILi256EEENSA_ILi128EEESG_EEENS_12float_e4m3_tENS5_IJlSC_lEEESI_SJ_NS4_8TiledMMAINS4_8MMA_AtomIJNS4_10MMA_TraitsINS4_25SM100_MMA_F8F6F4_2x1SM_SSEJSI_SI_fSF_SG_NS4_17integral_constantINS4_4UMMA5MajorELSQ_0EEESR_NSO_INSP_7ScaleInELSS_0EEEST_EEEEEENS4_6LayoutINS5_IJSC_SC_SC_EEENS5_IJNSA_ILi0EEESY_SY_EEEEENS5_IJNS4_10UnderscoreES11_S11_EEEEENS4_28SM100_TMA_2SM_LOAD_MULTICASTENS4_14ComposedLayoutINS4_7SwizzleILi3ELi4ELi3EEENS4_18smem_ptr_flag_bitsILi8EEENSW_INS5_IJNSA_ILi8EEESG_EEENS5_IJSG_SC_EEEEEEEvNS4_8identityENS4_18SM100_TMA_2SM_LOADES1E_vS1F_EENS_8epilogue10collective18CollectiveEpilogueINS1I_23Sm100TmaWarpSpecializedILi2ELi2ELi64ELb0ELb0EEEJNS5_IJSG_SG_SG_EEENS5_IJNSW_ISG_SC_EENSW_INSA_ILi64EEESC_EEEEESI_SJ_SI_SJ_NS1I_6fusion15FusionCallbacksIS1M_NS1S_17LinearCombinationISI_fSI_fLNS_15FloatRoundStyleE2EEES1N_S1R_JEEENS4_5SM1004TMEM4LOAD26SM100_TMEM_LOAD_32dp32b64xENS4_13SM90_TMA_LOADENS15_INS16_ILi2ELi4ELi3EEES19_NSW_INS5_IJS1A_S1P_EEENS5_IJS1P_SC_EEEEEEENS4_39AutoVectorizingCopyWithAssumedAlignmentILi128EEENS4_14SM90_TMA_STOREES27_S29_S29_EEEvvEEEEvNT_6ParamsE --------------------------
	.section	.nv.info._ZN7cutlass13device_kernelINS_4gemm6kernel13GemmUniversalIN4cute5tupleIJiiiiEEENS1_10collective13CollectiveMmaINS1_35MainloopSm100TmaUmmaWarpSpecializedILi8ELi2ELi4ENS5_IJNS4_1CILi2EEESB_NSA_ILi1EEEEEEEENS5_IJNSA_ILi256EEENSA_ILi128EEESG_EEENS_12float_e4m3_tENS5_IJlSC_lEEESI_SJ_NS4_8TiledMMAINS4_8MMA_AtomIJNS4_10MMA_TraitsINS4_25SM100_MMA_F8F6F4_2x1SM_SSEJSI_SI_fSF_SG_NS4_17integral_constantINS4_4UMMA5MajorELSQ_0EEESR_NSO_INSP_7ScaleInELSS_0EEEST_EEEEEENS4_6LayoutINS5_IJSC_SC_SC_EEENS5_IJNSA_ILi0EEESY_SY_EEEEENS5_IJNS4_10UnderscoreES11_S11_EEEEENS4_28SM100_TMA_2SM_LOAD_MULTICASTENS4_14ComposedLayoutINS4_7SwizzleILi3ELi4ELi3EEENS4_18smem_ptr_flag_bitsILi8EEENSW_INS5_IJNSA_ILi8EEESG_EEENS5_IJSG_SC_EEEEEEEvNS4_8identityENS4_18SM100_TMA_2SM_LOADES1E_vS1F_EENS_8epilogue10collective18CollectiveEpilogueINS1I_23Sm100TmaWarpSpecializedILi2ELi2ELi64ELb0ELb0EEEJNS5_IJSG_SG_SG_EEENS5_IJNSW_ISG_SC_EENSW_INSA_ILi64EEESC_EEEEESI_SJ_SI_SJ_NS1I_6fusion15FusionCallbacksIS1M_NS1S_17LinearCombinationISI_fSI_fLNS_15FloatRoundStyleE2EEES1N_S1R_JEEENS4_5SM1004TMEM4LOAD26SM100_TMEM_LOAD_32dp32b64xENS4_13SM90_TMA_LOADENS15_INS16_ILi2ELi4ELi3EEES19_NSW_INS5_IJS1A_S1P_EEENS5_IJS1P_SC_EEEEEEENS4_39AutoVectorizingCopyWithAssumedAlignmentILi128EEENS4_14SM90_TMA_STOREES27_S29_S29_EEEvvEEEEvNT_6ParamsE,"",@"SHT_CUDA_INFO"
	.sectionflags	@""
	.align	4


	//----- nvinfo : EIATTR_CUDA_API_VERSION
	.align		4
        /*0000*/ 	.byte	0x04, 0x37
        /*0002*/ 	.short	(.L_31 - .L_30)
.L_30:
        /*0004*/ 	.word	0x00000082


	//----- nvinfo : EIATTR_KPARAM_INFO
	.align		4
.L_31:
        /*0008*/ 	.byte	0x04, 0x17
        /*000a*/ 	.short	(.L_33 - .L_32)
.L_32:
        /*000c*/ 	.word	0x00000000
        /*0010*/ 	.short	0x0000
        /*0012*/ 	.short	0x0000
        /*0014*/ 	.byte	0x00, 0xf0, 0x01, 0x20


	//----- nvinfo : EIATTR_AT_ENTRY_FRAGMENTS
	.align		4
.L_33:
        /*0018*/ 	.byte	0x04, 0x4f
        /*001a*/ 	.short	(.L_35 - .L_34)


	//   ....[0]....
.L_34:
        /*001c*/ 	.word	0x00000007


	//----- nvinfo : EIATTR_RESERVED_SMEM_USED
	.align		4
.L_35:
        /*0020*/ 	.byte	0x01, 0x41
	.zero		2


	//----- nvinfo : EIATTR_SPARSE_MMA_MASK
	.align		4
        /*0024*/ 	.byte	0x03, 0x50
        /*0026*/ 	.short	0x0000


	//----- nvinfo : EIATTR_TCGEN05_2CTA_USED
	.align		4
        /*0028*/ 	.byte	0x01, 0x52
	.zero		2


	//----- nvinfo : EIATTR_MAXREG_COUNT
	.align		4
        /*002c*/ 	.byte	0x03, 0x1b
        /*002e*/ 	.short	0x00ff


	//----- nvinfo : EIATTR_NUM_BARRIERS
	.align		4
        /*0030*/ 	.byte	0x02, 0x4c
        /*0032*/ 	.byte	0x07
	.zero		1


	//----- nvinfo : EIATTR_EXTERNS
	.align		4
        /*0034*/ 	.byte	0x04, 0x0f
        /*0036*/ 	.short	(.L_37 - .L_36)


	//   ....[0]....
	.align		4
.L_36:
        /*0038*/ 	.word	index@(__assertfail)


	//----- nvinfo : EIATTR_MERCURY_ISA_VERSION
	.align		4
.L_37:
        /*003c*/ 	.byte	0x03, 0x5f
        /*003e*/ 	.short	0x0101


	//----- nvinfo : EIATTR_INT_WARP_WIDE_INSTR_OFFSETS
	.align		4
        /*0040*/ 	.byte	0x04, 0x31
        /*0042*/ 	.short	(.L_39 - .L_38)


	//   ....[0]....
.L_38:
        /*0044*/ 	.word	0x00000db0


	//   ....[1]....
        /*0048*/ 	.word	0x00000e50


	//   ....[2]....
        /*004c*/ 	.word	0x000044e0


	//   ....[3]....
        /*0050*/ 	.word	0x00004500


	//   ....[4]....
        /*0054*/ 	.word	0x00004530


	//   ....[5]....
        /*0058*/ 	.word	0x00005060


	//   ....[6]....
        /*005c*/ 	.word	0x000050d0


	//   ....[7]....
        /*0060*/ 	.word	0x000051a0


	//   ....[8]....
        /*0064*/ 	.word	0x00005250


	//----- nvinfo : EIATTR_COOP_GROUP_MASK_REGIDS
	.align		4
.L_39:
        /*0068*/ 	.byte	0x04, 0x29
        /*006a*/ 	.short	(.L_41 - .L_40)


	//   ....[0]....
.L_40:
        /*006c*/ 	.word	0xffffffff


	//   ....[1]....
        /*0070*/ 	.word	0xffffffff


	//   ....[2]....
        /*0074*/ 	.word	0xffffffff


	//   ....[3]....
        /*0078*/ 	.word	0xffffffff


	//   ....[4]....
        /*007c*/ 	.word	0xffffffff


	//   ....[5]....
        /*0080*/ 	.word	0xffffffff


	//   ....[6]....
        /*0084*/ 	.word	0xffffffff


	//   ....[7]....
        /*0088*/ 	.word	0xffffffff


	//   ....[8]....
        /*008c*/ 	.word	0xffffffff


	//   ....[9]....
        /*0090*/ 	.word	0xffffffff


	//   ....[10]....
        /*0094*/ 	.word	0xffffffff


	//   ....[11]....
        /*0098*/ 	.word	0xffffffff


	//   ....[12]....
        /*009c*/ 	.word	0xffffffff


	//   ....[13]....
        /*00a0*/ 	.word	0xffffffff


	//----- nvinfo : EIATTR_COOP_GROUP_INSTR_OFFSETS
	.align		4
.L_41:
        /*00a4*/ 	.byte	0x04, 0x28
        /*00a6*/ 	.short	(.L_43 - .L_42)


	//   ....[0]....
.L_42:
        /*00a8*/ 	.word	0x000000b0


	//   ....[1]....
        /*00ac*/ 	.word	0x00000520


	//   ....[2]....
        /*00b0*/ 	.word	0x00000760


	//   ....[3]....
        /*00b4*/ 	.word	0x000008b0


	//   ....[4]....
        /*00b8*/ 	.word	0x000009a0


	//   ....[5]....
        /*00bc*/ 	.word	0x00000b00


	//   ....[6]....
        /*00c0*/ 	.word	0x00000c90


	//   ....[7]....
        /*00c4*/ 	.word	0x00000ed0


	//   ....[8]....
        /*00c8*/ 	.word	0x000021e0


	//   ....[9]....
        /*00cc*/ 	.word	0x000032c0


	//   ....[10]....
        /*00d0*/ 	.word	0x00003790


	//   ....[11]....
        /*00d4*/ 	.word	0x000037c0


	//   ....[12]....
        /*00d8*/ 	.word	0x000043e0


	//   ....[13]....
        /*00dc*/ 	.word	0x000045f0


	//----- nvinfo : EIATTR_VRC_CTA_INIT_COUNT
	.align		4
.L_43:
        /*00e0*/ 	.byte	0x02, 0x4a
        /*00e2*/ 	.byte	0x80
	.zero		1


	//----- nvinfo : EIATTR_SYSCALL_OFFSETS
	.align		4
        /*00e4*/ 	.byte	0x04, 0x46
        /*00e6*/ 	.short	(.L_45 - .L_44)


	//   ....[0]....
.L_44:
        /*00e8*/ 	.word	0x00005e40


	//   ....[1]....
        /*00ec*/ 	.word	0x00005f80


	//   ....[2]....
        /*00f0*/ 	.word	0x00006810


	//   ....[3]....
        /*00f4*/ 	.word	0x00007e20


	//----- nvinfo : EIATTR_MBARRIER_INSTR_OFFSETS
	.align		4
.L_45:
        /*00f8*/ 	.byte	0x04, 0x39
        /*00fa*/ 	.short	(.L_47 - .L_46)


	//   ....[0]....
.L_46:
        /*00fc*/ 	.word	0x00000650
        /*0100*/ 	.word	0x000000ff
        /*0104*/ 	.word	0x00000000
        /*0108*/ 	.short	0x0100
        /*010a*/ 	.byte	0x04
	.zero		1


	//   ....[1]....
        /*010c*/ 	.word	0x00000660
        /*0110*/ 	.word	0x000000ff
        /*0114*/ 	.word	0x00000040
        /*0118*/ 	.short	0x0100
        /*011a*/ 	.byte	0x04
	.zero		1


	//   ....[2]....
        /*011c*/ 	.word	0x00000670
        /*0120*/ 	.word	0x000000ff
        /*0124*/ 	.word	0x00000008
        /*0128*/ 	.short	0x0100
        /*012a*/ 	.byte	0x04
	.zero		1


	//   ....[3]....
        /*012c*/ 	.word	0x00000680
        /*0130*/ 	.word	0x000000ff
        /*0134*/ 	.word	0x00000048
        /*0138*/ 	.short	0x0100
        /*013a*/ 	.byte	0x04
	.zero		1


	//   ....[4]....
        /*013c*/ 	.word	0x00000690
        /*0140*/ 	.word	0x000000ff
        /*0144*/ 	.word	0x00000010
        /*0148*/ 	.short	0x0100
        /*014a*/ 	.byte	0x04
	.zero		1


	//   ....[5]....
        /*014c*/ 	.word	0x000006a0
        /*0150*/ 	.word	0x000000ff
        /*0154*/ 	.word	0x00000050
        /*0158*/ 	.short	0x0100
        /*015a*/ 	.byte	0x04
	.zero		1


	//   ....[6]....
        /*015c*/ 	.word	0x000006b0
        /*0160*/ 	.word	0x000000ff
        /*0164*/ 	.word	0x00000018
        /*0168*/ 	.short	0x0100
        /*016a*/ 	.byte	0x04
	.zero		1


	//   ....[7]....
        /*016c*/ 	.word	0x000006c0
        /*0170*/ 	.word	0x000000ff
        /*0174*/ 	.word	0x00000058
        /*0178*/ 	.short	0x0100
        /*017a*/ 	.byte	0x04
	.zero		1


	//   ....[8]....
        /*017c*/ 	.word	0x000006d0
        /*0180*/ 	.word	0x000000ff
        /*0184*/ 	.word	0x00000020
        /*0188*/ 	.short	0x0100
        /*018a*/ 	.byte	0x04
	.zero		1


	//   ....[9]....
        /*018c*/ 	.word	0x000006e0
        /*0190*/ 	.word	0x000000ff
        /*0194*/ 	.word	0x00000060
        /*0198*/ 	.short	0x0100
        /*019a*/ 	.byte	0x04
	.zero		1


	//   ....[10]....
        /*019c*/ 	.word	0x000006f0
        /*01a0*/ 	.word	0x000000ff
        /*01a4*/ 	.word	0x00000028
        /*01a8*/ 	.short	0x0100
        /*01aa*/ 	.byte	0x04
	.zero		1


	//   ....[11]....
        /*01ac*/ 	.word	0x00000700
        /*01b0*/ 	.word	0x000000ff
        /*01b4*/ 	.word	0x00000068
        /*01b8*/ 	.short	0x0100
        /*01ba*/ 	.byte	0x04
	.zero		1


	//   ....[12]....
        /*01bc*/ 	.word	0x00000710
        /*01c0*/ 	.word	0x000000ff
        /*01c4*/ 	.word	0x00000030
        /*01c8*/ 	.short	0x0100
        /*01ca*/ 	.byte	0x04
	.zero		1


	//   ....[13]....
        /*01cc*/ 	.word	0x00000720
        /*01d0*/ 	.word	0x000000ff
        /*01d4*/ 	.word	0x00000070
        /*01d8*/ 	.short	0x0100
        /*01da*/ 	.byte	0x04
	.zero		1


	//   ....[14]....
        /*01dc*/ 	.word	0x00000730
        /*01e0*/ 	.word	0x000000ff
        /*01e4*/ 	.word	0x00000038
        /*01e8*/ 	.short	0x0100
        /*01ea*/ 	.byte	0x04
	.zero		1


	//   ....[15]....
        /*01ec*/ 	.word	0x00000740
        /*01f0*/ 	.word	0x000000ff
        /*01f4*/ 	.word	0x00000078
        /*01f8*/ 	.short	0x0100
        /*01fa*/ 	.byte	0x04
	.zero		1


	//   ....[16]....
        /*01fc*/ 	.word	0x00000860
        /*0200*/ 	.word	0x000000ff
        /*0204*/ 	.word	0x00000080
        /*0208*/ 	.short	0x0100
        /*020a*/ 	.byte	0x04
	.zero		1


	//   ....[17]....
        /*020c*/ 	.word	0x00000870
        /*0210*/ 	.word	0x000000ff
        /*0214*/ 	.word	0x00000090
        /*0218*/ 	.short	0x0100
        /*021a*/ 	.byte	0x04
	.zero		1


	//   ....[18]....
        /*021c*/ 	.word	0x00000880
        /*0220*/ 	.word	0x000000ff
        /*0224*/ 	.word	0x00000088
        /*0228*/ 	.short	0x0100
        /*022a*/ 	.byte	0x04
	.zero		1


	//   ....[19]....
        /*022c*/ 	.word	0x00000890
        /*0230*/ 	.word	0x000000ff
        /*0234*/ 	.word	0x00000098
        /*0238*/ 	.short	0x0100
        /*023a*/ 	.byte	0x04
	.zero		1


	//   ....[20]....
        /*023c*/ 	.word	0x00000970
        /*0240*/ 	.word	0x000000ff
        /*0244*/ 	.word	0x000000a0
        /*0248*/ 	.short	0x0100
        /*024a*/ 	.byte	0x06
	.zero		1


	//   ....[21]....
        /*024c*/ 	.word	0x00000980
        /*0250*/ 	.word	0x000000ff
        /*0254*/ 	.word	0x000000a8
        /*0258*/ 	.short	0x0100
        /*025a*/ 	.byte	0x06
	.zero		1


	//   ....[22]....
        /*025c*/ 	.word	0x00000ab0
        /*0260*/ 	.word	0x000000ff
        /*0264*/ 	.word	0x000000b0
        /*0268*/ 	.short	0x0100
        /*026a*/ 	.byte	0x06
	.zero		1


	//   ....[23]....
        /*026c*/ 	.word	0x00000ac0
        /*0270*/ 	.word	0x000000ff
        /*0274*/ 	.word	0x000000c0
        /*0278*/ 	.short	0x0100
        /*027a*/ 	.byte	0x06
	.zero		1


	//   ....[24]....
        /*027c*/ 	.word	0x00000ad0
        /*0280*/ 	.word	0x000000ff
        /*0284*/ 	.word	0x000000b8
        /*0288*/ 	.short	0x0100
        /*028a*/ 	.byte	0x06
	.zero		1


	//   ....[25]....
        /*028c*/ 	.word	0x00000ae0
        /*0290*/ 	.word	0x000000ff
        /*0294*/ 	.word	0x000000c8
        /*0298*/ 	.short	0x0100
        /*029a*/ 	.byte	0x06
	.zero		1


	//   ....[26]....
        /*029c*/ 	.word	0x00000c00
        /*02a0*/ 	.word	0x000000ff
        /*02a4*/ 	.word	0x000000d0
        /*02a8*/ 	.short	0x0100
        /*02aa*/ 	.byte	0x04
	.zero		1


	//   ....[27]....
        /*02ac*/ 	.word	0x00000c10
        /*02b0*/ 	.word	0x000000ff
        /*02b4*/ 	.word	0x000000f0
        /*02b8*/ 	.short	0x0100
        /*02ba*/ 	.byte	0x04
	.zero		1


	//   ....[28]....
        /*02bc*/ 	.word	0x00000c20
        /*02c0*/ 	.word	0x000000ff
        /*02c4*/ 	.word	0x000000d8
        /*02c8*/ 	.short	0x0100
        /*02ca*/ 	.byte	0x04
	.zero		1


	//   ....[29]....
        /*02cc*/ 	.word	0x00000c30
        /*02d0*/ 	.word	0x000000ff
        /*02d4*/ 	.word	0x000000f8
        /*02d8*/ 	.short	0x0100
        /*02da*/ 	.byte	0x04
	.zero		1


	//   ....[30]....
        /*02dc*/ 	.word	0x00000c40
        /*02e0*/ 	.word	0x000000ff
        /*02e4*/ 	.word	0x000000e0
        /*02e8*/ 	.short	0x0100
        /*02ea*/ 	.byte	0x04
	.zero		1


	//   ....[31]....
        /*02ec*/ 	.word	0x00000c50
        /*02f0*/ 	.word	0x000000ff
        /*02f4*/ 	.word	0x00000100
        /*02f8*/ 	.short	0x0100
        /*02fa*/ 	.byte	0x04
	.zero		1


	//   ....[32]....
        /*02fc*/ 	.word	0x00000c60
        /*0300*/ 	.word	0x000000ff
        /*0304*/ 	.word	0x000000e8
        /*0308*/ 	.short	0x0100
        /*030a*/ 	.byte	0x04
	.zero		1


	//   ....[33]....
        /*030c*/ 	.word	0x00000c70
        /*0310*/ 	.word	0x000000ff
        /*0314*/ 	.word	0x00000108
        /*0318*/ 	.short	0x0100
        /*031a*/ 	.byte	0x04
	.zero		1


	//   ....[34]....
        /*031c*/ 	.word	0x00000d60
        /*0320*/ 	.word	0x000000ff
        /*0324*/ 	.word	0x00000110
        /*0328*/ 	.short	0x0100
        /*032a*/ 	.byte	0x04
	.zero		1


	//   ....[35]....
        /*032c*/ 	.word	0x00000d70
        /*0330*/ 	.word	0x000000ff
        /*0334*/ 	.word	0x00000120
        /*0338*/ 	.short	0x0100
        /*033a*/ 	.byte	0x04
	.zero		1


	//   ....[36]....
        /*033c*/ 	.word	0x00000d80
        /*0340*/ 	.word	0x000000ff
        /*0344*/ 	.word	0x00000118
        /*0348*/ 	.short	0x0100
        /*034a*/ 	.byte	0x04
	.zero		1


	//   ....[37]....
        /*034c*/ 	.word	0x00000d90
        /*0350*/ 	.word	0x000000ff
        /*0354*/ 	.word	0x00000128
        /*0358*/ 	.short	0x0100
        /*035a*/ 	.byte	0x04
	.zero		1


	//   ....[38]....
        /*035c*/ 	.word	0x00000e90
        /*0360*/ 	.word	0x000000ff
        /*0364*/ 	.word	0x00000130
        /*0368*/ 	.short	0x0100
        /*036a*/ 	.byte	0x06
	.zero		1


	//   ....[39]....
        /*036c*/ 	.word	0x00001a30
        /*0370*/ 	.word	0x00000000
        /*0374*/ 	.word	0x00000120
        /*0378*/ 	.short	0x010a
        /*037a*/ 	.byte	0xff
	.zero		1


	//   ....[40]....
        /*037c*/ 	.word	0x00001a50
        /*0380*/ 	.word	0x00000000
        /*0384*/ 	.word	0x00000110
        /*0388*/ 	.short	0x0101
        /*038a*/ 	.byte	0xff
	.zero		1


	//   ....[41]....
        /*038c*/ 	.word	0x00001b00
        /*0390*/ 	.word	0x000000ff
        /*0394*/ 	.word	0x00000040
        /*0398*/ 	.short	0x010a
        /*039a*/ 	.byte	0x04
	.zero		1


	//   ....[42]....
        /*039c*/ 	.word	0x00001bd0
        /*03a0*/ 	.word	0x000000ff
        /*03a4*/ 	.word	0x00000040
        /*03a8*/ 	.short	0x010a
        /*03aa*/ 	.byte	0x21
	.zero		1


	//   ....[43]....
        /*03ac*/ 	.word	0x00001d80
        /*03b0*/ 	.word	0x000000ff
        /*03b4*/ 	.word	0x00000040
        /*03b8*/ 	.short	0x010a
        /*03ba*/ 	.byte	0x05
	.zero		1


	//   ....[44]....
        /*03bc*/ 	.word	0x00001e90
        /*03c0*/ 	.word	0x000000ff
        /*03c4*/ 	.word	0x000000a8
        /*03c8*/ 	.short	0x0101
        /*03ca*/ 	.byte	0x0d
	.zero		1


	//   ....[45]....
        /*03cc*/ 	.word	0x00001eb0
        /*03d0*/ 	.word	0x000000ff
        /*03d4*/ 	.word	0x00000040
        /*03d8*/ 	.short	0x010a
        /*03da*/ 	.byte	0x04
	.zero		1


	//   ....[46]....
        /*03dc*/ 	.word	0x00001f30
        /*03e0*/ 	.word	0x000000ff
        /*03e4*/ 	.word	0x00000040
        /*03e8*/ 	.short	0x010a
        /*03ea*/ 	.byte	0x11
	.zero		1


	//   ....[47]....
        /*03ec*/ 	.word	0x000020d0
        /*03f0*/ 	.word	0x000000ff
        /*03f4*/ 	.word	0x00000040
        /*03f8*/ 	.short	0x010a
        /*03fa*/ 	.byte	0x05
	.zero		1


	//   ....[48]....
        /*03fc*/ 	.word	0x00002210
        /*0400*/ 	.word	0x00000003
        /*0404*/ 	.word	0x000000b0
        /*0408*/ 	.short	0x010a
        /*040a*/ 	.byte	0xff
	.zero		1


	//   ....[49]....
        /*040c*/ 	.word	0x00002360
        /*0410*/ 	.word	0x00000000
        /*0414*/ 	.word	0x00000000
        /*0418*/ 	.short	0x0101
        /*041a*/ 	.byte	0xff
	.zero		1


	//   ....[50]....
        /*041c*/ 	.word	0x00002900
        /*0420*/ 	.word	0x000000ff
        /*0424*/ 	.word	0x00000000
        /*0428*/ 	.short	0x010a
        /*042a*/ 	.byte	0x04
	.zero		1


	//   ....[51]....
        /*042c*/ 	.word	0x00002990
        /*0430*/ 	.word	0x000000ff
        /*0434*/ 	.word	0x00000000
        /*0438*/ 	.short	0x010a
        /*043a*/ 	.byte	0x05
	.zero		1


	//   ....[52]....
        /*043c*/ 	.word	0x00002a20
        /*0440*/ 	.word	0x000000ff
        /*0444*/ 	.word	0x00000000
        /*0448*/ 	.short	0x010a
        /*044a*/ 	.byte	0x05
	.zero		1


	//   ....[53]....
        /*044c*/ 	.word	0x00002ab0
        /*0450*/ 	.word	0x000000ff
        /*0454*/ 	.word	0x00000000
        /*0458*/ 	.short	0x010a
        /*045a*/ 	.byte	0x05
	.zero		1


	//   ....[54]....
        /*045c*/ 	.word	0x00002b40
        /*0460*/ 	.word	0x000000ff
        /*0464*/ 	.word	0x00000000
        /*0468*/ 	.short	0x010a
        /*046a*/ 	.byte	0x05
	.zero		1


	//   ....[55]....
        /*046c*/ 	.word	0x00002bd0
        /*0470*/ 	.word	0x000000ff
        /*0474*/ 	.word	0x00000000
        /*0478*/ 	.short	0x010a
        /*047a*/ 	.byte	0x05
	.zero		1


	//   ....[56]....
        /*047c*/ 	.word	0x00002c60
        /*0480*/ 	.word	0x000000ff
        /*0484*/ 	.word	0x00000000
        /*0488*/ 	.short	0x010a
        /*048a*/ 	.byte	0x05
	.zero		1


	//   ....[57]....
        /*048c*/ 	.word	0x00002d00
        /*0490*/ 	.word	0x00000000
        /*0494*/ 	.word	0x00000000
        /*0498*/ 	.short	0x010a
        /*049a*/ 	.byte	0xff
	.zero		1


	//   ....[58]....
        /*049c*/ 	.word	0x00002e20
        /*04a0*/ 	.word	0x00000002
        /*04a4*/ 	.word	0x00000110
        /*04a8*/ 	.short	0x010a
        /*04aa*/ 	.byte	0xff
	.zero		1


	//   ....[59]....
        /*04ac*/ 	.word	0x00002e80
        /*04b0*/ 	.word	0x00000004
        /*04b4*/ 	.word	0x00000000
        /*04b8*/ 	.short	0x0101
        /*04ba*/ 	.byte	0xff
	.zero		1


	//   ....[60]....
        /*04bc*/ 	.word	0x00002ea0
        /*04c0*/ 	.word	0x000000ff
        /*04c4*/ 	.word	0x000000c0
        /*04c8*/ 	.short	0x010a
        /*04ca*/ 	.byte	0x04
	.zero		1


	//   ....[61]....
        /*04cc*/ 	.word	0x00002fc0
        /*04d0*/ 	.word	0x00000002
        /*04d4*/ 	.word	0x000000b0
        /*04d8*/ 	.short	0x010a
        /*04da*/ 	.byte	0xff
	.zero		1


	//   ....[62]....
        /*04dc*/ 	.word	0x000030d0
        /*04e0*/ 	.word	0x00000002
        /*04e4*/ 	.word	0x00000000
        /*04e8*/ 	.short	0x0101
        /*04ea*/ 	.byte	0xff
	.zero		1


	//   ....[63]....
        /*04ec*/ 	.word	0x00003160
        /*04f0*/ 	.word	0x000000ff
        /*04f4*/ 	.word	0x000000c0
        /*04f8*/ 	.short	0x0106
        /*04fa*/ 	.byte	0x04
	.zero		1


	//   ....[64]....
        /*04fc*/ 	.word	0x00003180
        /*0500*/ 	.word	0x000000ff
        /*0504*/ 	.word	0x000000c0
        /*0508*/ 	.short	0x010a
        /*050a*/ 	.byte	0x04
	.zero		1


	//   ....[65]....
        /*050c*/ 	.word	0x00003210
        /*0510*/ 	.word	0x000000ff
        /*0514*/ 	.word	0x000000c0
        /*0518*/ 	.short	0x0106
        /*051a*/ 	.byte	0x07
	.zero		1


	//   ....[66]....
        /*051c*/ 	.word	0x00003250
        /*0520*/ 	.word	0x00000000
        /*0524*/ 	.word	0x000000c0
        /*0528*/ 	.short	0x010a
        /*052a*/ 	.byte	0xff
	.zero		1


	//   ....[67]....
        /*052c*/ 	.word	0x00003490
        /*0530*/ 	.word	0x000000ff
        /*0534*/ 	.word	0x00000008
        /*0538*/ 	.short	0x010a
        /*053a*/ 	.byte	0x05
	.zero		1


	//   ....[68]....
        /*053c*/ 	.word	0x000034b0
        /*0540*/ 	.word	0x000000ff
        /*0544*/ 	.word	0x00000008
        /*0548*/ 	.short	0x010a
        /*054a*/ 	.byte	0x05
	.zero		1


	//   ....[69]....
        /*054c*/ 	.word	0x00003640
        /*0550*/ 	.word	0x000000ff
        /*0554*/ 	.word	0x00000008
        /*0558*/ 	.short	0x010a
        /*055a*/ 	.byte	0x05
	.zero		1


	//   ....[70]....
        /*055c*/ 	.word	0x00003660
        /*0560*/ 	.word	0x000000ff
        /*0564*/ 	.word	0x00000008
        /*0568*/ 	.short	0x010a
        /*056a*/ 	.byte	0x05
	.zero		1


	//   ....[71]....
        /*056c*/ 	.word	0x00003720
        /*0570*/ 	.word	0x000000ff
        /*0574*/ 	.word	0x00000000
        /*0578*/ 	.short	0x0101
        /*057a*/ 	.byte	0x04
	.zero		1


	//   ....[72]....
        /*057c*/ 	.word	0x00003a60
        /*0580*/ 	.word	0x00000000
        /*0584*/ 	.word	0x000000b0
        /*0588*/ 	.short	0x010a
        /*058a*/ 	.byte	0xff
	.zero		1


	//   ....[73]....
        /*058c*/ 	.word	0x00003b20
        /*0590*/ 	.word	0x00000000
        /*0594*/ 	.word	0x00000000
        /*0598*/ 	.short	0x0101
        /*059a*/ 	.byte	0xff
	.zero		1


	//   ....[74]....
        /*059c*/ 	.word	0x00003be0
        /*05a0*/ 	.word	0x000000ff
        /*05a4*/ 	.word	0x00000000
        /*05a8*/ 	.short	0x010a
        /*05aa*/ 	.byte	0x04
	.zero		1


	//   ....[75]....
        /*05ac*/ 	.word	0x00003bf0
        /*05b0*/ 	.word	0x000000ff
        /*05b4*/ 	.word	0x000000f0
        /*05b8*/ 	.short	0x010a
        /*05ba*/ 	.byte	0x1f
	.zero		1


	//   ....[76]....
        /*05bc*/ 	.word	0x00003ca0
        /*05c0*/ 	.word	0x000000ff
        /*05c4*/ 	.word	0x00000000
        /*05c8*/ 	.short	0x010a
        /*05ca*/ 	.byte	0x05
	.zero		1


	//   ....[77]....
        /*05cc*/ 	.word	0x00003dd0
        /*05d0*/ 	.word	0x000000ff
        /*05d4*/ 	.word	0x00000000
        /*05d8*/ 	.short	0x010a
        /*05da*/ 	.byte	0x04
	.zero		1


	//   ....[78]....
        /*05dc*/ 	.word	0x000040d0
        /*05e0*/ 	.word	0x000000ff
        /*05e4*/ 	.word	0x00000000
        /*05e8*/ 	.short	0x010a
        /*05ea*/ 	.byte	0x04
	.zero		1


	//   ....[79]....
        /*05ec*/ 	.word	0x00004160
        /*05f0*/ 	.word	0x000000ff
        /*05f4*/ 	.word	0x00000000
        /*05f8*/ 	.short	0x010a
        /*05fa*/ 	.byte	0x05
	.zero		1


	//   ....[80]....
        /*05fc*/ 	.word	0x000041f0
        /*0600*/ 	.word	0x000000ff
        /*0604*/ 	.word	0x00000000
        /*0608*/ 	.short	0x010a
        /*060a*/ 	.byte	0x05
	.zero		1


	//   ....[81]....
        /*060c*/ 	.word	0x00004290
        /*0610*/ 	.word	0x00000000
        /*0614*/ 	.word	0x00000000
        /*0618*/ 	.short	0x010a
        /*061a*/ 	.byte	0xff
	.zero		1


	//   ....[82]....
        /*061c*/ 	.word	0x000042d0
        /*0620*/ 	.word	0x00000000
        /*0624*/ 	.word	0x00000000
        /*0628*/ 	.short	0x010a
        /*062a*/ 	.byte	0xff
	.zero		1


	//   ....[83]....
        /*062c*/ 	.word	0x00004340
        /*0630*/ 	.word	0x000000ff
        /*0634*/ 	.word	0x00000000
        /*0638*/ 	.short	0x0101
        /*063a*/ 	.byte	0x04
	.zero		1


	//   ....[84]....
        /*063c*/ 	.word	0x00004380
        /*0640*/ 	.word	0x000000ff
        /*0644*/ 	.word	0x00000130
        /*0648*/ 	.short	0x010a
        /*064a*/ 	.byte	0x1a
	.zero		1


	//   ....[85]....
        /*064c*/ 	.word	0x000043d0
        /*0650*/ 	.word	0x000000ff
        /*0654*/ 	.word	0x00000000
        /*0658*/ 	.short	0x0101
        /*065a*/ 	.byte	0x04
	.zero		1


	//   ....[86]....
        /*065c*/ 	.word	0x00004860
        /*0660*/ 	.word	0x0000000c
        /*0664*/ 	.word	0x000000b0
        /*0668*/ 	.short	0x010a
        /*066a*/ 	.byte	0xff
	.zero		1


	//   ....[87]....
        /*066c*/ 	.word	0x000049d0
        /*0670*/ 	.word	0x00000000
        /*0674*/ 	.word	0x00000000
        /*0678*/ 	.short	0x0101
        /*067a*/ 	.byte	0xff
	.zero		1


	//   ....[88]....
        /*067c*/ 	.word	0x00004e60
        /*0680*/ 	.word	0x000000ff
        /*0684*/ 	.word	0x000000a8
        /*0688*/ 	.short	0x010a
        /*068a*/ 	.byte	0x15
	.zero		1


	//   ....[89]....
        /*068c*/ 	.word	0x00004fe0
        /*0690*/ 	.word	0x000000ff
        /*0694*/ 	.word	0x00000090
        /*0698*/ 	.short	0x010a
        /*069a*/ 	.byte	0x15
	.zero		1


	//   ....[90]....
        /*069c*/ 	.word	0x00005150
        /*06a0*/ 	.word	0x000000ff
        /*06a4*/ 	.word	0x00000080
        /*06a8*/ 	.short	0x010b
        /*06aa*/ 	.byte	0x15
	.zero		1


	//   ....[91]....
        /*06ac*/ 	.word	0x00005160
        /*06b0*/ 	.word	0x000000ff
        /*06b4*/ 	.word	0x00000000
        /*06b8*/ 	.short	0x0101
        /*06ba*/ 	.byte	0x22
	.zero		1


	//   ....[92]....
        /*06bc*/ 	.word	0x00005170
        /*06c0*/ 	.word	0x000000ff
        /*06c4*/ 	.word	0x00000098
        /*06c8*/ 	.short	0x010a
        /*06ca*/ 	.byte	0x15
	.zero		1


	//   ....[93]....
        /*06cc*/ 	.word	0x00005350
        /*06d0*/ 	.word	0x000000ff
        /*06d4*/ 	.word	0x00000088
        /*06d8*/ 	.short	0x010b
        /*06da*/ 	.byte	0x15
	.zero		1


	//   ....[94]....
        /*06dc*/ 	.word	0x00005360
        /*06e0*/ 	.word	0x000000ff
        /*06e4*/ 	.word	0x00000000
        /*06e8*/ 	.short	0x0101
        /*06ea*/ 	.byte	0x21
	.zero		1


	//   ....[95]....
        /*06ec*/ 	.word	0x00005390
        /*06f0*/ 	.word	0x000000ff
        /*06f4*/ 	.word	0x00000090
        /*06f8*/ 	.short	0x010a
        /*06fa*/ 	.byte	0x15
	.zero		1


	//   ....[96]....
        /*06fc*/ 	.word	0x000053d0
        /*0700*/ 	.word	0x00000000
        /*0704*/ 	.word	0x00000098
        /*0708*/ 	.short	0x010a
        /*070a*/ 	.byte	0xff
	.zero		1


	//   ....[97]....
        /*070c*/ 	.word	0x000056e0
        /*0710*/ 	.word	0x00000003
        /*0714*/ 	.word	0x000000b0
        /*0718*/ 	.short	0x010a
        /*071a*/ 	.byte	0xff
	.zero		1


	//   ....[98]....
        /*071c*/ 	.word	0x00005860
        /*0720*/ 	.word	0x00000000
        /*0724*/ 	.word	0x00000000
        /*0728*/ 	.short	0x0101
        /*072a*/ 	.byte	0xff
	.zero		1


	//   ....[99]....
        /*072c*/ 	.word	0x000063b0
        /*0730*/ 	.word	0x00000003
        /*0734*/ 	.word	0x00000080
        /*0738*/ 	.short	0x010a
        /*073a*/ 	.byte	0xff
	.zero		1


	//   ....[100]....
        /*073c*/ 	.word	0x000063f0
        /*0740*/ 	.word	0x000000a1
        /*0744*/ 	.word	0x000000d0
        /*0748*/ 	.short	0x010a
        /*074a*/ 	.byte	0xff
	.zero		1


	//   ....[101]....
        /*074c*/ 	.word	0x00006530
        /*0750*/ 	.word	0x00000003
        /*0754*/ 	.word	0x00000080
        /*0758*/ 	.short	0x010a
        /*075a*/ 	.byte	0xff
	.zero		1


	//   ....[102]....
        /*075c*/ 	.word	0x00006660
        /*0760*/ 	.word	0x00000000
        /*0764*/ 	.word	0x00000000
        /*0768*/ 	.short	0x0101
        /*076a*/ 	.byte	0xff
	.zero		1


	//   ....[103]....
        /*076c*/ 	.word	0x000066e0
        /*0770*/ 	.word	0x000000a1
        /*0774*/ 	.word	0x000000d0
        /*0778*/ 	.short	0x010a
        /*077a*/ 	.byte	0xff
	.zero		1


	//   ....[104]....
        /*077c*/ 	.word	0x00007a90
        /*0780*/ 	.word	0x000000c5
        /*0784*/ 	.word	0x00000080
        /*0788*/ 	.short	0x010a
        /*078a*/ 	.byte	0xff
	.zero		1


	//   ....[105]....
        /*078c*/ 	.word	0x00007b70
        /*0790*/ 	.word	0x000000c5
        /*0794*/ 	.word	0x00000080
        /*0798*/ 	.short	0x010a
        /*079a*/ 	.byte	0xff
	.zero		1


	//   ....[106]....
        /*079c*/ 	.word	0x00007ca0
        /*07a0*/ 	.word	0x00000000
        /*07a4*/ 	.word	0x00000000
        /*07a8*/ 	.short	0x0101
        /*07aa*/ 	.byte	0xff
	.zero		1


	//   ....[107]....
        /*07ac*/ 	.word	0x000080d0
        /*07b0*/ 	.word	0x000000a1
        /*07b4*/ 	.word	0x00000000
        /*07b8*/ 	.short	0x0101
        /*07ba*/ 	.byte	0xff
	.zero		1


	//   ....[108]....
        /*07bc*/ 	.word	0x00009130
        /*07c0*/ 	.word	0x00000000
        /*07c4*/ 	.word	0x00000120
        /*07c8*/ 	.short	0x010a
        /*07ca*/ 	.byte	0xff
	.zero		1


	//   ....[109]....
        /*07cc*/ 	.word	0x00009190
        /*07d0*/ 	.word	0x00000000
        /*07d4*/ 	.word	0x00000040
        /*07d8*/ 	.short	0x010a
        /*07da*/ 	.byte	0xff
	.zero		1


	//   ....[110]....
        /*07dc*/ 	.word	0x000091f0
        /*07e0*/ 	.word	0x00000000
        /*07e4*/ 	.word	0x00000040
        /*07e8*/ 	.short	0x010a
        /*07ea*/ 	.byte	0xff
	.zero		1


	//   ....[111]....
        /*07ec*/ 	.word	0x00009240
        /*07f0*/ 	.word	0x00000003
        /*07f4*/ 	.word	0x000000b0
        /*07f8*/ 	.short	0x010a
        /*07fa*/ 	.byte	0xff
	.zero		1


	//   ....[112]....
        /*07fc*/ 	.word	0x000092a0
        /*0800*/ 	.word	0x00000000
        /*0804*/ 	.word	0x00000000
        /*0808*/ 	.short	0x010a
        /*080a*/ 	.byte	0xff
	.zero		1


	//   ....[113]....
        /*080c*/ 	.word	0x00009300
        /*0810*/ 	.word	0x00000000
        /*0814*/ 	.word	0x00000000
        /*0818*/ 	.short	0x010a
        /*081a*/ 	.byte	0xff
	.zero		1


	//   ....[114]....
        /*081c*/ 	.word	0x00009360
        /*0820*/ 	.word	0x00000000
        /*0824*/ 	.word	0x00000000
        /*0828*/ 	.short	0x010a
        /*082a*/ 	.byte	0xff
	.zero		1


	//   ....[115]....
        /*082c*/ 	.word	0x000093c0
        /*0830*/ 	.word	0x00000000
        /*0834*/ 	.word	0x00000000
        /*0838*/ 	.short	0x010a
        /*083a*/ 	.byte	0xff
	.zero		1


	//   ....[116]....
        /*083c*/ 	.word	0x00009420
        /*0840*/ 	.word	0x00000000
        /*0844*/ 	.word	0x00000000
        /*0848*/ 	.short	0x010a
        /*084a*/ 	.byte	0xff
	.zero		1


	//   ....[117]....
        /*084c*/ 	.word	0x00009480
        /*0850*/ 	.word	0x00000000
        /*0854*/ 	.word	0x00000000
        /*0858*/ 	.short	0x010a
        /*085a*/ 	.byte	0xff
	.zero		1


	//   ....[118]....
        /*085c*/ 	.word	0x000094e0
        /*0860*/ 	.word	0x00000000
        /*0864*/ 	.word	0x00000000
        /*0868*/ 	.short	0x010a
        /*086a*/ 	.byte	0xff
	.zero		1


	//   ....[119]....
        /*086c*/ 	.word	0x00009530
        /*0870*/ 	.word	0x00000002
        /*0874*/ 	.word	0x00000110
        /*0878*/ 	.short	0x010a
        /*087a*/ 	.byte	0xff
	.zero		1


	//   ....[120]....
        /*087c*/ 	.word	0x00009590
        /*0880*/ 	.word	0x00000002
        /*0884*/ 	.word	0x000000c0
        /*0888*/ 	.short	0x010a
        /*088a*/ 	.byte	0xff
	.zero		1


	//   ....[121]....
        /*088c*/ 	.word	0x000095e0
        /*0890*/ 	.word	0x00000002
        /*0894*/ 	.word	0x000000b0
        /*0898*/ 	.short	0x010a
        /*089a*/ 	.byte	0xff
	.zero		1


	//   ....[122]....
        /*089c*/ 	.word	0x00009640
        /*08a0*/ 	.word	0x00000000
        /*08a4*/ 	.word	0x000000c0
        /*08a8*/ 	.short	0x010a
        /*08aa*/ 	.byte	0xff
	.zero		1


	//   ....[123]....
        /*08ac*/ 	.word	0x000096a0
        /*08b0*/ 	.word	0x00000000
        /*08b4*/ 	.word	0x00000008
        /*08b8*/ 	.short	0x010a
        /*08ba*/ 	.byte	0xff
	.zero		1


	//   ....[124]....
        /*08bc*/ 	.word	0x00009790
        /*08c0*/ 	.word	0x00000000
        /*08c4*/ 	.word	0x00000008
        /*08c8*/ 	.short	0x010a
        /*08ca*/ 	.byte	0xff
	.zero		1


	//   ....[125]....
        /*08cc*/ 	.word	0x000097e0
        /*08d0*/ 	.word	0x00000000
        /*08d4*/ 	.word	0x000000b0
        /*08d8*/ 	.short	0x010a
        /*08da*/ 	.byte	0xff
	.zero		1


	//   ....[126]....
        /*08dc*/ 	.word	0x00009840
        /*08e0*/ 	.word	0x00000000
        /*08e4*/ 	.word	0x000000f0
        /*08e8*/ 	.short	0x010a
        /*08ea*/ 	.byte	0xff
	.zero		1


	//   ....[127]....
        /*08ec*/ 	.word	0x000098a0
        /*08f0*/ 	.word	0x00000000
        /*08f4*/ 	.word	0x00000000
        /*08f8*/ 	.short	0x010a
        /*08fa*/ 	.byte	0xff
	.zero		1


	//   ....[128]....
        /*08fc*/ 	.word	0x00009900
        /*0900*/ 	.word	0x00000000
        /*0904*/ 	.word	0x00000000
        /*0908*/ 	.short	0x010a
        /*090a*/ 	.byte	0xff
	.zero		1


	//   ....[129]....
        /*090c*/ 	.word	0x00009960
        /*0910*/ 	.word	0x00000000
        /*0914*/ 	.word	0x00000000
        /*0918*/ 	.short	0x010a
        /*091a*/ 	.byte	0xff
	.zero		1


	//   ....[130]....
        /*091c*/ 	.word	0x000099c0
        /*0920*/ 	.word	0x00000000
        /*0924*/ 	.word	0x00000000
        /*0928*/ 	.short	0x010a
        /*092a*/ 	.byte	0xff
	.zero		1


	//   ....[131]....
        /*092c*/ 	.word	0x00009a20
        /*0930*/ 	.word	0x00000000
        /*0934*/ 	.word	0x00000130
        /*0938*/ 	.short	0x010a
        /*093a*/ 	.byte	0xff
	.zero		1


	//   ....[132]....
        /*093c*/ 	.word	0x00009a70
        /*0940*/ 	.word	0x0000000c
        /*0944*/ 	.word	0x000000b0
        /*0948*/ 	.short	0x010a
        /*094a*/ 	.byte	0xff
	.zero		1


	//   ....[133]....
        /*094c*/ 	.word	0x00009ad0
        /*0950*/ 	.word	0x00000000
        /*0954*/ 	.word	0x000000a8
        /*0958*/ 	.short	0x010a
        /*095a*/ 	.byte	0xff
	.zero		1


	//   ....[134]....
        /*095c*/ 	.word	0x00009b30
        /*0960*/ 	.word	0x00000000
        /*0964*/ 	.word	0x00000090
        /*0968*/ 	.short	0x010a
        /*096a*/ 	.byte	0xff
	.zero		1


	//   ....[135]....
        /*096c*/ 	.word	0x00009b90
        /*0970*/ 	.word	0x00000000
        /*0974*/ 	.word	0x00000098
        /*0978*/ 	.short	0x010a
        /*097a*/ 	.byte	0xff
	.zero		1


	//   ....[136]....
        /*097c*/ 	.word	0x00009bf0
        /*0980*/ 	.word	0x00000000
        /*0984*/ 	.word	0x00000090
        /*0988*/ 	.short	0x010a
        /*098a*/ 	.byte	0xff
	.zero		1


	//   ....[137]....
        /*098c*/ 	.word	0x00009c40
        /*0990*/ 	.word	0x00000003
        /*0994*/ 	.word	0x000000b0
        /*0998*/ 	.short	0x010a
        /*099a*/ 	.byte	0xff
	.zero		1


	//   ....[138]....
        /*099c*/ 	.word	0x00009c90
        /*09a0*/ 	.word	0x00000003
        /*09a4*/ 	.word	0x00000080
        /*09a8*/ 	.short	0x010a
        /*09aa*/ 	.byte	0xff
	.zero		1


	//   ....[139]....
        /*09ac*/ 	.word	0x00009ce0
        /*09b0*/ 	.word	0x000000a1
        /*09b4*/ 	.word	0x000000d0
        /*09b8*/ 	.short	0x010a
        /*09ba*/ 	.byte	0xff
	.zero		1


	//   ....[140]....
        /*09bc*/ 	.word	0x00009d30
        /*09c0*/ 	.word	0x000000c5
        /*09c4*/ 	.word	0x00000080
        /*09c8*/ 	.short	0x010a
        /*09ca*/ 	.byte	0xff
	.zero		1


	//----- nvinfo : EIATTR_NUM_MBARRIERS
	.align		4
.L_47:
        /*09cc*/ 	.byte	0x03, 0x38
        /*09ce*/ 	.short	0x0027


	//----- nvinfo : EIATTR_EXIT_INSTR_OFFSETS
	.align		4
        /*09d0*/ 	.byte	0x04, 0x1c
        /*09d2*/ 	.short	(.L_49 - .L_48)


	//   ....[0]....
.L_48:
        /*09d4*/ 	.word	0x00002d30


	//   ....[1]....
        /*09d8*/ 	.word	0x00003220


	//   ....[2]....
        /*09dc*/ 	.word	0x00003280


	//   ....[3]....
        /*09e0*/ 	.word	0x00004600


	//   ....[4]....
        /*09e4*/ 	.word	0x00005400


	//   ....[5]....
        /*09e8*/ 	.word	0x00005440


	//   ....[6]....
        /*09ec*/ 	.word	0x00009120


	//----- nvinfo : EIATTR_MAX_THREADS
	.align		4
.L_49:
        /*09f0*/ 	.byte	0x04, 0x05
        /*09f2*/ 	.short	(.L_51 - .L_50)
.L_50:
        /*09f4*/ 	.word	0x00000100
        /*09f8*/ 	.word	0x00000001
        /*09fc*/ 	.word	0x00000001


	//----- nvinfo : EIATTR_CRS_STACK_SIZE
	.align		4
.L_51:
        /*0a00*/ 	.byte	0x04, 0x1e
        /*0a02*/ 	.short	(.L_53 - .L_52)
.L_52:
        /*0a04*/ 	.word	0x00000000


	//----- nvinfo : EIATTR_CBANK_PARAM_SIZE
	.align		4
.L_53:
        /*0a08*/ 	.byte	0x03, 0x19
        /*0a0a*/ 	.short	0x0800


	//----- nvinfo : EIATTR_PARAM_CBANK
	.align		4
        /*0a0c*/ 	.byte	0x04, 0x0a
        /*0a0e*/ 	.short	(.L_55 - .L_54)
	.align		4
.L_54:
        /*0a10*/ 	.word	index@(.nv.constant0._ZN7cutlass13device_kernelINS_4gemm6kernel13GemmUniversalIN4cute5tupleIJiiiiEEENS1_10collective13CollectiveMmaINS1_35MainloopSm100TmaUmmaWarpSpecializedILi8ELi2ELi4ENS5_IJNS4_1CILi2EEESB_NSA_ILi1EEEEEEEENS5_IJNSA_ILi256EEENSA_ILi128EEESG_EEENS_12float_e4m3_tENS5_IJlSC_lEEESI_SJ_NS4_8TiledMMAINS4_8MMA_AtomIJNS4_10MMA_TraitsINS4_25SM100_MMA_F8F6F4_2x1SM_SSEJSI_SI_fSF_SG_NS4_17integral_constantINS4_4UMMA5MajorELSQ_0EEESR_NSO_INSP_7ScaleInELSS_0EEEST_EEEEEENS4_6LayoutINS5_IJSC_SC_SC_EEENS5_IJNSA_ILi0EEESY_SY_EEEEENS5_IJNS4_10UnderscoreES11_S11_EEEEENS4_28SM100_TMA_2SM_LOAD_MULTICASTENS4_14ComposedLayoutINS4_7SwizzleILi3ELi4ELi3EEENS4_18smem_ptr_flag_bitsILi8EEENSW_INS5_IJNSA_ILi8EEESG_EEENS5_IJSG_SC_EEEEEEEvNS4_8identityENS4_18SM100_TMA_2SM_LOADES1E_vS1F_EENS_8epilogue10collective18CollectiveEpilogueINS1I_23Sm100TmaWarpSpecializedILi2ELi2ELi64ELb0ELb0EEEJNS5_IJSG_SG_SG_EEENS5_IJNSW_ISG_SC_EENSW_INSA_ILi64EEESC_EEEEESI_SJ_SI_SJ_NS1I_6fusion15FusionCallbacksIS1M_NS1S_17LinearCombinationISI_fSI_fLNS_15FloatRoundStyleE2EEES1N_S1R_JEEENS4_5SM1004TMEM4LOAD26SM100_TMEM_LOAD_32dp32b64xENS4_13SM90_TMA_LOADENS15_INS16_ILi2ELi4ELi3EEES19_NSW_INS5_IJS1A_S1P_EEENS5_IJS1P_SC_EEEEEEENS4_39AutoVectorizingCopyWithAssumedAlignmentILi128EEENS4_14SM90_TMA_STOREES27_S29_S29_EEEvvEEEEvNT_6ParamsE)
        /*0a14*/ 	.short	0x0380
        /*0a16*/ 	.short	0x0800


	//----- nvinfo : EIATTR_SW_WAR
	.align		4
.L_55:
        /*0a18*/ 	.byte	0x04, 0x36
        /*0a1a*/ 	.short	(.L_57 - .L_56)
.L_56:
        /*0a1c*/ 	.word	0x00000008
.L_57:


//--------------------- .nv.callgraph             --------------------------
	.section	.nv.callgraph,"",@"SHT_CUDA_CALLGRAPH"
	.align	4
	.sectionentsize	8
	.align		4
        /*0000*/ 	.word	0x00000000
	.align		4
        /*0004*/ 	.word	0xffffffff
	.align		4
        /*0008*/ 	.word	index@(_ZN7cutlass13device_kernelINS_4gemm6kernel13GemmUniversalIN4cute5tupleIJiiiiEEENS1_10collective13CollectiveMmaINS1_35MainloopSm100TmaUmmaWarpSpecializedILi8ELi2ELi4ENS5_IJNS4_1CILi2EEESB_NSA_ILi1EEEEEEEENS5_IJNSA_ILi256EEENSA_ILi128EEESG_EEENS_12float_e4m3_tENS5_IJlSC_lEEESI_SJ_NS4_8TiledMMAINS4_8MMA_AtomIJNS4_10MMA_TraitsINS4_25SM100_MMA_F8F6F4_2x1SM_SSEJSI_SI_fSF_SG_NS4_17integral_constantINS4_4UMMA5MajorELSQ_0EEESR_NSO_INSP_7ScaleInELSS_0EEEST_EEEEEENS4_6LayoutINS5_IJSC_SC_SC_EEENS5_IJNSA_ILi0EEESY_SY_EEEEENS5_IJNS4_10UnderscoreES11_S11_EEEEENS4_28SM100_TMA_2SM_LOAD_MULTICASTENS4_14ComposedLayoutINS4_7SwizzleILi3ELi4ELi3EEENS4_18smem_ptr_flag_bitsILi8EEENSW_INS5_IJNSA_ILi8EEESG_EEENS5_IJSG_SC_EEEEEEEvNS4_8identityENS4_18SM100_TMA_2SM_LOADES1E_vS1F_EENS_8epilogue10collective18CollectiveEpilogueINS1I_23Sm100TmaWarpSpecializedILi2ELi2ELi64ELb0ELb0EEEJNS5_IJSG_SG_SG_EEENS5_IJNSW_ISG_SC_EENSW_INSA_ILi64EEESC_EEEEESI_SJ_SI_SJ_NS1I_6fusion15FusionCallbacksIS1M_NS1S_17LinearCombinationISI_fSI_fLNS_15FloatRoundStyleE2EEES1N_S1R_JEEENS4_5SM1004TMEM4LOAD26SM100_TMEM_LOAD_32dp32b64xENS4_13SM90_TMA_LOADENS15_INS16_ILi2ELi4ELi3EEES19_NSW_INS5_IJS1A_S1P_EEENS5_IJS1P_SC_EEEEEEENS4_39AutoVectorizingCopyWithAssumedAlignmentILi128EEENS4_14SM90_TMA_STOREES27_S29_S29_EEEvvEEEEvNT_6ParamsE)
	.align		4
        /*000c*/ 	.word	index@(__assertfail)
	.align		4
        /*0010*/ 	.word	0x00000000
	.align		4
        /*0014*/ 	.word	0xfffffffe
	.align		4
        /*0018*/ 	.word	0x00000000
	.align		4
        /*001c*/ 	.word	0xfffffffd
	.align		4
        /*0020*/ 	.word	0x00000000
	.align		4
        /*0024*/ 	.word	0xfffffffc


//--------------------- .nv.constant4             --------------------------
	.section	.nv.constant4,"a",@progbits
	.align	8
	.align		8
.nv.constant4:
        /*0000*/ 	.dword	__assertfail
	.align		8
        /*0008*/ 	.dword	__unnamed_1
	.align		8
        /*0010*/ 	.dword	__unnamed_2
	.align		8
        /*0018*/ 	.dword	_ZN39_INTERNAL_bd68012e_4_k_cu_ccaf67d2_82064cuda3std3__45__cpo5beginE
	.align		8
        /*0020*/ 	.dword	_ZN39_INTERNAL_bd68012e_4_k_cu_ccaf67d2_82064cuda3std3__45__cpo3endE
	.align		8
        /*0028*/ 	.dword	_ZN39_INTERNAL_bd68012e_4_k_cu_ccaf67d2_82064cuda3std3__45__cpo6cbeginE
	.align		8
        /*0030*/ 	.dword	_ZN39_INTERNAL_bd68012e_4_k_cu_ccaf67d2_82064cuda3std3__45__cpo4cendE
	.align		8
        /*0038*/ 	.dword	_ZN39_INTERNAL_bd68012e_4_k_cu_ccaf67d2_82064cuda3std3__441_GLOBAL__N__bd68012e_4_k_cu_ccaf67d2_82066ignoreE
	.align		8
        /*0040*/ 	.dword	_ZN39_INTERNAL_bd68012e_4_k_cu_ccaf67d2_82064cuda3std3__419piecewise_constructE
	.align		8
        /*0048*/ 	.dword	_ZN39_INTERNAL_bd68012e_4_k_cu_ccaf67d2_82064cuda3std3__48in_placeE
	.align		8
        /*0050*/ 	.dword	_ZN39_INTERNAL_bd68012e_4_k_cu_ccaf67d2_82064cuda3std6ranges3__45__cpo4swapE
	.align		8
        /*0058*/ 	.dword	_ZN39_INTERNAL_bd68012e_4_k_cu_ccaf67d2_82064cuda3std6ranges3__45__cpo9iter_moveE
	.align		8
        /*0060*/ 	.dword	_ZN39_INTERNAL_bd68012e_4_k_cu_ccaf67d2_82064cute7productE
	.align		8
        /*0068*/ 	.dword	_ZN39_INTERNAL_bd68012e_4_k_cu_ccaf67d2_82064cute1_E
	.align		8
        /*0070*/ 	.dword	$str$25
	.align		8
        /*0078*/ 	.dword	$str$26
	.align		8
        /*0080*/ 	.dword	$str$27
	.align		8
        /*0088*/ 	.dword	$str$28


//--------------------- .text._ZN7cutlass13device_kernelINS_4gemm6kernel13GemmUniversalIN4cute5tupleIJiiiiEEENS1_10collective13CollectiveMmaINS1_35MainloopSm100TmaUmmaWarpSpecializedILi8ELi2ELi4ENS5_IJNS4_1CILi2EEESB_NSA_ILi1EEEEEEEENS5_IJNSA_ILi256EEENSA_ILi128EEESG_EEENS_12float_e4m3_tENS5_IJlSC_lEEESI_SJ_NS4_8TiledMMAINS4_8MMA_AtomIJNS4_10MMA_TraitsINS4_25SM100_MMA_F8F6F4_2x1SM_SSEJSI_SI_fSF_SG_NS4_17integral_constantINS4_4UMMA5MajorELSQ_0EEESR_NSO_INSP_7ScaleInELSS_0EEEST_EEEEEENS4_6LayoutINS5_IJSC_SC_SC_EEENS5_IJNSA_ILi0EEESY_SY_EEEEENS5_IJNS4_10UnderscoreES11_S11_EEEEENS4_28SM100_TMA_2SM_LOAD_MULTICASTENS4_14ComposedLayoutINS4_7SwizzleILi3ELi4ELi3EEENS4_18smem_ptr_flag_bitsILi8EEENSW_INS5_IJNSA_ILi8EEESG_EEENS5_IJSG_SC_EEEEEEEvNS4_8identityENS4_18SM100_TMA_2SM_LOADES1E_vS1F_EENS_8epilogue10collective18CollectiveEpilogueINS1I_23Sm100TmaWarpSpecializedILi2ELi2ELi64ELb0ELb0EEEJNS5_IJSG_SG_SG_EEENS5_IJNSW_ISG_SC_EENSW_INSA_ILi64EEESC_EEEEESI_SJ_SI_SJ_NS1I_6fusion15FusionCallbacksIS1M_NS1S_17LinearCombinationISI_fSI_fLNS_15FloatRoundStyleE2EEES1N_S1R_JEEENS4_5SM1004TMEM4LOAD26SM100_TMEM_LOAD_32dp32b64xENS4_13SM90_TMA_LOADENS15_INS16_ILi2ELi4ELi3EEES19_NSW_INS5_IJS1A_S1P_EEENS5_IJS1P_SC_EEEEEEENS4_39AutoVectorizingCopyWithAssumedAlignmentILi128EEENS4_14SM90_TMA_STOREES27_S29_S29_EEEvvEEEEvNT_6ParamsE --------------------------
	.section	.text._ZN7cutlass13device_kernelINS_4gemm6kernel13GemmUniversalIN4cute5tupleIJiiiiEEENS1_10collective13CollectiveMmaINS1_35MainloopSm100TmaUmmaWarpSpecializedILi8ELi2ELi4ENS5_IJNS4_1CILi2EEESB_NSA_ILi1EEEEEEEENS5_IJNSA_ILi256EEENSA_ILi128EEESG_EEENS_12float_e4m3_tENS5_IJlSC_lEEESI_SJ_NS4_8TiledMMAINS4_8MMA_AtomIJNS4_10MMA_TraitsINS4_25SM100_MMA_F8F6F4_2x1SM_SSEJSI_SI_fSF_SG_NS4_17integral_constantINS4_4UMMA5MajorELSQ_0EEESR_NSO_INSP_7ScaleInELSS_0EEEST_EEEEEENS4_6LayoutINS5_IJSC_SC_SC_EEENS5_IJNSA_ILi0EEESY_SY_EEEEENS5_IJNS4_10UnderscoreES11_S11_EEEEENS4_28SM100_TMA_2SM_LOAD_MULTICASTENS4_14ComposedLayoutINS4_7SwizzleILi3ELi4ELi3EEENS4_18smem_ptr_flag_bitsILi8EEENSW_INS5_IJNSA_ILi8EEESG_EEENS5_IJSG_SC_EEEEEEEvNS4_8identityENS4_18SM100_TMA_2SM_LOADES1E_vS1F_EENS_8epilogue10collective18CollectiveEpilogueINS1I_23Sm100TmaWarpSpecializedILi2ELi2ELi64ELb0ELb0EEEJNS5_IJSG_SG_SG_EEENS5_IJNSW_ISG_SC_EENSW_INSA_ILi64EEESC_EEEEESI_SJ_SI_SJ_NS1I_6fusion15FusionCallbacksIS1M_NS1S_17LinearCombinationISI_fSI_fLNS_15FloatRoundStyleE2EEES1N_S1R_JEEENS4_5SM1004TMEM4LOAD26SM100_TMEM_LOAD_32dp32b64xENS4_13SM90_TMA_LOADENS15_INS16_ILi2ELi4ELi3EEES19_NSW_INS5_IJS1A_S1P_EEENS5_IJS1P_SC_EEEEEEENS4_39AutoVectorizingCopyWithAssumedAlignmentILi128EEENS4_14SM90_TMA_STOREES27_S29_S29_EEEvvEEEEvNT_6ParamsE,"ax",@progbits
	.align	128
.text._ZN7cutlass13device_kernelINS_4gemm6kernel13GemmUniversalIN4cute5tupleIJiiiiEEENS1_10collective13CollectiveMmaINS1_35MainloopSm100TmaUmmaWarpSpecializedILi8ELi2ELi4ENS5_IJNS4_1CILi2EEESB_NSA_ILi1EEEEEEEENS5_IJNSA_ILi256EEENSA_ILi128EEESG_EEENS_12float_e4m3_tENS5_IJlSC_lEEESI_SJ_NS4_8TiledMMAINS4_8MMA_AtomIJNS4_10MMA_TraitsINS4_25SM100_MMA_F8F6F4_2x1SM_SSEJSI_SI_fSF_SG_NS4_17integral_constantINS4_4UMMA5MajorELSQ_0EEESR_NSO_INSP_7ScaleInELSS_0EEEST_EEEEEENS4_6LayoutINS5_IJSC_SC_SC_EEENS5_IJNSA_ILi0EEESY_SY_EEEEENS5_IJNS4_10UnderscoreES11_S11_EEEEENS4_28SM100_TMA_2SM_LOAD_MULTICASTENS4_14ComposedLayoutINS4_7SwizzleILi3ELi4ELi3EEENS4_18smem_ptr_flag_bitsILi8EEENSW_INS5_IJNSA_ILi8EEESG_EEENS5_IJSG_SC_EEEEEEEvNS4_8identityENS4_18SM100_TMA_2SM_LOADES1E_vS1F_EENS_8epilogue10collective18CollectiveEpilogueINS1I_23Sm100TmaWarpSpecializedILi2ELi2ELi64ELb0ELb0EEEJNS5_IJSG_SG_SG_EEENS5_IJNSW_ISG_SC_EENSW_INSA_ILi64EEESC_EEEEESI_SJ_SI_SJ_NS1I_6fusion15FusionCallbacksIS1M_NS1S_17LinearCombinationISI_fSI_fLNS_15FloatRoundStyleE2EEES1N_S1R_JEEENS4_5SM1004TMEM4LOAD26SM100_TMEM_LOAD_32dp32b64xENS4_13SM90_TMA_LOADENS15_INS16_ILi2ELi4ELi3EEES19_NSW_INS5_IJS1A_S1P_EEENS5_IJS1P_SC_EEEEEEENS4_39AutoVectorizingCopyWithAssumedAlignmentILi128EEENS4_14SM90_TMA_STOREES27_S29_S29_EEEvvEEEEvNT_6ParamsE:
        .type           _ZN7cutlass13device_kernelINS_4gemm6kernel13GemmUniversalIN4cute5tupleIJiiiiEEENS1_10collective13CollectiveMmaINS1_35MainloopSm100TmaUmmaWarpSpecializedILi8ELi2ELi4ENS5_IJNS4_1CILi2EEESB_NSA_ILi1EEEEEEEENS5_IJNSA_ILi256EEENSA_ILi128EEESG_EEENS_12float_e4m3_tENS5_IJlSC_lEEESI_SJ_NS4_8TiledMMAINS4_8MMA_AtomIJNS4_10MMA_TraitsINS4_25SM100_MMA_F8F6F4_2x1SM_SSEJSI_SI_fSF_SG_NS4_17integral_constantINS4_4UMMA5MajorELSQ_0EEESR_NSO_INSP_7ScaleInELSS_0EEEST_EEEEEENS4_6LayoutINS5_IJSC_SC_SC_EEENS5_IJNSA_ILi0EEESY_SY_EEEEENS5_IJNS4_10UnderscoreES11_S11_EEEEENS4_28SM100_TMA_2SM_LOAD_MULTICASTENS4_14ComposedLayoutINS4_7SwizzleILi3ELi4ELi3EEENS4_18smem_ptr_flag_bitsILi8EEENSW_INS5_IJNSA_ILi8EEESG_EEENS5_IJSG_SC_EEEEEEEvNS4_8identityENS4_18SM100_TMA_2SM_LOADES1E_vS1F_EENS_8epilogue10collective18CollectiveEpilogueINS1I_23Sm100TmaWarpSpecializedILi2ELi2ELi64ELb0ELb0EEEJNS5_IJSG_SG_SG_EEENS5_IJNSW_ISG_SC_EENSW_INSA_ILi64EEESC_EEEEESI_SJ_SI_SJ_NS1I_6fusion15FusionCallbacksIS1M_NS1S_17LinearCombinationISI_fSI_fLNS_15FloatRoundStyleE2EEES1N_S1R_JEEENS4_5SM1004TMEM4LOAD26SM100_TMEM_LOAD_32dp32b64xENS4_13SM90_TMA_LOADENS15_INS16_ILi2ELi4ELi3EEES19_NSW_INS5_IJS1A_S1P_EEENS5_IJS1P_SC_EEEEEEENS4_39AutoVectorizingCopyWithAssumedAlignmentILi128EEENS4_14SM90_TMA_STOREES27_S29_S29_EEEvvEEEEvNT_6ParamsE,@function
        .size           _ZN7cutlass13device_kernelINS_4gemm6kernel13GemmUniversalIN4cute5tupleIJiiiiEEENS1_10collective13CollectiveMmaINS1_35MainloopSm100TmaUmmaWarpSpecializedILi8ELi2ELi4ENS5_IJNS4_1CILi2EEESB_NSA_ILi1EEEEEEEENS5_IJNSA_ILi256EEENSA_ILi128EEESG_EEENS_12float_e4m3_tENS5_IJlSC_lEEESI_SJ_NS4_8TiledMMAINS4_8MMA_AtomIJNS4_10MMA_TraitsINS4_25SM100_MMA_F8F6F4_2x1SM_SSEJSI_SI_fSF_SG_NS4_17integral_constantINS4_4UMMA5MajorELSQ_0EEESR_NSO_INSP_7ScaleInELSS_0EEEST_EEEEEENS4_6LayoutINS5_IJSC_SC_SC_EEENS5_IJNSA_ILi0EEESY_SY_EEEEENS5_IJNS4_10UnderscoreES11_S11_EEEEENS4_28SM100_TMA_2SM_LOAD_MULTICASTENS4_14ComposedLayoutINS4_7SwizzleILi3ELi4ELi3EEENS4_18smem_ptr_flag_bitsILi8EEENSW_INS5_IJNSA_ILi8EEESG_EEENS5_IJSG_SC_EEEEEEEvNS4_8identityENS4_18SM100_TMA_2SM_LOADES1E_vS1F_EENS_8epilogue10collective18CollectiveEpilogueINS1I_23Sm100TmaWarpSpecializedILi2ELi2ELi64ELb0ELb0EEEJNS5_IJSG_SG_SG_EEENS5_IJNSW_ISG_SC_EENSW_INSA_ILi64EEESC_EEEEESI_SJ_SI_SJ_NS1I_6fusion15FusionCallbacksIS1M_NS1S_17LinearCombinationISI_fSI_fLNS_15FloatRoundStyleE2EEES1N_S1R_JEEENS4_5SM1004TMEM4LOAD26SM100_TMEM_LOAD_32dp32b64xENS4_13SM90_TMA_LOADENS15_INS16_ILi2ELi4ELi3EEES19_NSW_INS5_IJS1A_S1P_EEENS5_IJS1P_SC_EEEEEEENS4_39AutoVectorizingCopyWithAssumedAlignmentILi128EEENS4_14SM90_TMA_STOREES27_S29_S29_EEEvvEEEEvNT_6ParamsE,(.L_x_176 - _ZN7cutlass13device_kernelINS_4gemm6kernel13GemmUniversalIN4cute5tupleIJiiiiEEENS1_10collective13CollectiveMmaINS1_35MainloopSm100TmaUmmaWarpSpecializedILi8ELi2ELi4ENS5_IJNS4_1CILi2EEESB_NSA_ILi1EEEEEEEENS5_IJNSA_ILi256EEENSA_ILi128EEESG_EEENS_12float_e4m3_tENS5_IJlSC_lEEESI_SJ_NS4_8TiledMMAINS4_8MMA_AtomIJNS4_10MMA_TraitsINS4_25SM100_MMA_F8F6F4_2x1SM_SSEJSI_SI_fSF_SG_NS4_17integral_constantINS4_4UMMA5MajorELSQ_0EEESR_NSO_INSP_7ScaleInELSS_0EEEST_EEEEEENS4_6LayoutINS5_IJSC_SC_SC_EEENS5_IJNSA_ILi0EEESY_SY_EEEEENS5_IJNS4_10UnderscoreES11_S11_EEEEENS4_28SM100_TMA_2SM_LOAD_MULTICASTENS4_14ComposedLayoutINS4_7SwizzleILi3ELi4ELi3EEENS4_18smem_ptr_flag_bitsILi8EEENSW_INS5_IJNSA_ILi8EEESG_EEENS5_IJSG_SC_EEEEEEEvNS4_8identityENS4_18SM100_TMA_2SM_LOADES1E_vS1F_EENS_8epilogue10collective18CollectiveEpilogueINS1I_23Sm100TmaWarpSpecializedILi2ELi2ELi64ELb0ELb0EEEJNS5_IJSG_SG_SG_EEENS5_IJNSW_ISG_SC_EENSW_INSA_ILi64EEESC_EEEEESI_SJ_SI_SJ_NS1I_6fusion15FusionCallbacksIS1M_NS1S_17LinearCombinationISI_fSI_fLNS_15FloatRoundStyleE2EEES1N_S1R_JEEENS4_5SM1004TMEM4LOAD26SM100_TMEM_LOAD_32dp32b64xENS4_13SM90_TMA_LOADENS15_INS16_ILi2ELi4ELi3EEES19_NSW_INS5_IJS1A_S1P_EEENS5_IJS1P_SC_EEEEEEENS4_39AutoVectorizingCopyWithAssumedAlignmentILi128EEENS4_14SM90_TMA_STOREES27_S29_S29_EEEvvEEEEvNT_6ParamsE)
        .other          _ZN7cutlass13device_kernelINS_4gemm6kernel13GemmUniversalIN4cute5tupleIJiiiiEEENS1_10collective13CollectiveMmaINS1_35MainloopSm100TmaUmmaWarpSpecializedILi8ELi2ELi4ENS5_IJNS4_1CILi2EEESB_NSA_ILi1EEEEEEEENS5_IJNSA_ILi256EEENSA_ILi128EEESG_EEENS_12float_e4m3_tENS5_IJlSC_lEEESI_SJ_NS4_8TiledMMAINS4_8MMA_AtomIJNS4_10MMA_TraitsINS4_25SM100_MMA_F8F6F4_2x1SM_SSEJSI_SI_fSF_SG_NS4_17integral_constantINS4_4UMMA5MajorELSQ_0EEESR_NSO_INSP_7ScaleInELSS_0EEEST_EEEEEENS4_6LayoutINS5_IJSC_SC_SC_EEENS5_IJNSA_ILi0EEESY_SY_EEEEENS5_IJNS4_10UnderscoreES11_S11_EEEEENS4_28SM100_TMA_2SM_LOAD_MULTICASTENS4_14ComposedLayoutINS4_7SwizzleILi3ELi4ELi3EEENS4_18smem_ptr_flag_bitsILi8EEENSW_INS5_IJNSA_ILi8EEESG_EEENS5_IJSG_SC_EEEEEEEvNS4_8identityENS4_18SM100_TMA_2SM_LOADES1E_vS1F_EENS_8epilogue10collective18CollectiveEpilogueINS1I_23Sm100TmaWarpSpecializedILi2ELi2ELi64ELb0ELb0EEEJNS5_IJSG_SG_SG_EEENS5_IJNSW_ISG_SC_EENSW_INSA_ILi64EEESC_EEEEESI_SJ_SI_SJ_NS1I_6fusion15FusionCallbacksIS1M_NS1S_17LinearCombinationISI_fSI_fLNS_15FloatRoundStyleE2EEES1N_S1R_JEEENS4_5SM1004TMEM4LOAD26SM100_TMEM_LOAD_32dp32b64xENS4_13SM90_TMA_LOADENS15_INS16_ILi2ELi4ELi3EEES19_NSW_INS5_IJS1A_S1P_EEENS5_IJS1P_SC_EEEEEEENS4_39AutoVectorizingCopyWithAssumedAlignmentILi128EEENS4_14SM90_TMA_STOREES27_S29_S29_EEEvvEEEEvNT_6ParamsE,@"STO_CUDA_ENTRY STV_DEFAULT"
_ZN7cutlass13device_kernelINS_4gemm6kernel13GemmUniversalIN4cute5tupleIJiiiiEEENS1_10collective13CollectiveMmaINS1_35MainloopSm100TmaUmmaWarpSpecializedILi8ELi2ELi4ENS5_IJNS4_1CILi2EEESB_NSA_ILi1EEEEEEEENS5_IJNSA_ILi256EEENSA_ILi128EEESG_EEENS_12float_e4m3_tENS5_IJlSC_lEEESI_SJ_NS4_8TiledMMAINS4_8MMA_AtomIJNS4_10MMA_TraitsINS4_25SM100_MMA_F8F6F4_2x1SM_SSEJSI_SI_fSF_SG_NS4_17integral_constantINS4_4UMMA5MajorELSQ_0EEESR_NSO_INSP_7ScaleInELSS_0EEEST_EEEEEENS4_6LayoutINS5_IJSC_SC_SC_EEENS5_IJNSA_ILi0EEESY_SY_EEEEENS5_IJNS4_10UnderscoreES11_S11_EEEEENS4_28SM100_TMA_2SM_LOAD_MULTICASTENS4_14ComposedLayoutINS4_7SwizzleILi3ELi4ELi3EEENS4_18smem_ptr_flag_bitsILi8EEENSW_INS5_IJNSA_ILi8EEESG_EEENS5_IJSG_SC_EEEEEEEvNS4_8identityENS4_18SM100_TMA_2SM_LOADES1E_vS1F_EENS_8epilogue10collective18CollectiveEpilogueINS1I_23Sm100TmaWarpSpecializedILi2ELi2ELi64ELb0ELb0EEEJNS5_IJSG_SG_SG_EEENS5_IJNSW_ISG_SC_EENSW_INSA_ILi64EEESC_EEEEESI_SJ_SI_SJ_NS1I_6fusion15FusionCallbacksIS1M_NS1S_17LinearCombinationISI_fSI_fLNS_15FloatRoundStyleE2EEES1N_S1R_JEEENS4_5SM1004TMEM4LOAD26SM100_TMEM_LOAD_32dp32b64xENS4_13SM90_TMA_LOADENS15_INS16_ILi2ELi4ELi3EEES19_NSW_INS5_IJS1A_S1P_EEENS5_IJS1P_SC_EEEEEEENS4_39AutoVectorizingCopyWithAssumedAlignmentILi128EEENS4_14SM90_TMA_STOREES27_S29_S29_EEEvvEEEEvNT_6ParamsE:
[----:B------:R-:W1:Y:S01]  /*0000*/  LDC R1, c[0x0][0x37c] ;  /* 0x0000df00ff017b82 */ /* 0x000e620000000800 */
[----:B------:R-:W2:Y:S01]  /*0010*/  S2R R170, SR_TID.X ;  /* 0x0000000000aa7919 */ /* 0x000ea20000002100 */
[----:B------:R-:W3:Y:S06]  /*0020*/  LDCU.64 UR8, c[0x0][0x890] ;  /* 0x00011200ff0877ac */ /* 0x000eec0008000a00 */
[----:B------:R-:W4:Y:S01]  /*0030*/  S2UR UR48, SR_CgaCtaId ;  /* 0x00000000003079c3 */ /* 0x000f220000008800 */
[----:B------:R-:W-:Y:S02]  /*0040*/  PRMT R158, RZ, 0x7610, R158 ;  /* 0x00007610ff9e7816 */ /* 0x000fe4000000009e */
[----:B------:R-:W-:Y:S01]  /*0050*/  ELECT P1, URZ, PT ;  /* 0x0000000000ff782f */ /* 0x000fe20003820000 */
[----:B---3--:R-:W-:-:S04]  /*0060*/  UISETP.NE.U32.AND UP0, UPT, UR8, URZ, UPT ;  /* 0x000000ff0800728c */ /* 0x008fc8000bf05070 */
[----:B------:R-:W-:Y:S02]  /*0070*/  UISETP.NE.AND.EX UP0, UPT, UR9, URZ, UPT, UP0 ;  /* 0x000000ff0900728c */ /* 0x000fe4000bf05300 */
[----:B----4-:R-:W-:Y:S02]  /*0080*/  ULOP3.LUT UR46, UR48, 0x1, URZ, 0xc0, !UPT ;  /* 0x00000001302e7892 */ /* 0x010fe4000f8ec0ff */
[----:B------:R-:W-:Y:S01]  /*0090*/  ULOP3.LUT UR45, UR48, 0x1, URZ, 0x3c, !UPT ;  /* 0x00000001302d7892 */ /* 0x000fe2000f8e3cff */
[----:B--2---:R-:W-:-:S05]  /*00a0*/  SHF.R.U32.HI R159, RZ, 0x5, R170 ;  /* 0x00000005ff9f7819 */ /* 0x004fca00000116aa */
[----:B------:R-:W2:Y:S02]  /*00b0*/  SHFL.IDX PT, R0, R159, RZ, 0x1f ;  /* 0x00001fff9f007589 */ /* 0x000ea400000e0000 */
[----:B--2---:R-:W-:Y:S01]  /*00c0*/  R2UR UR13, R0 ;  /* 0x00000000000d72ca */ /* 0x004fe200000e0000 */
[----:B-1----:R-:W-:-:S14]  /*00d0*/  BRA.U UP0, `(.L_x_0) ;  /* 0x0000000100307547 */ /* 0x002fdc000b800000 */
[----:B------:R-:W1:Y:S02]  /*00e0*/  LDCU.64 UR4, c[0x0][0x888] ;  /* 0x00011100ff0477ac */ /* 0x000e640008000a00 */
[----:B-1----:R-:W-:-:S04]  /*00f0*/  UISETP.NE.U32.AND UP0, UPT, UR4, URZ, UPT ;  /* 0x000000ff0400728c */ /* 0x002fc8000bf05070 */
[----:B------:R-:W-:-:S09]  /*0100*/  UISETP.NE.AND.EX UP0, UPT, UR5, URZ, UPT, UP0 ;  /* 0x000000ff0500728c */ /* 0x000fd2000bf05300 */
[----:B------:R-:W-:Y:S05]  /*0110*/  BRA.U !UP0, `(.L_x_1) ;  /* 0x0000000108147547 */ /* 0x000fea000b800000 */
[----:B------:R-:W1:Y:S01]  /*0120*/  LDC.64 R2, c[0x0][0x888] ;  /* 0x00022200ff027b82 */ /* 0x000e620000000a00 */
[----:B------:R-:W1:Y:S02]  /*0130*/  LDCU.64 UR4, c[0x0][0x358] ;  /* 0x00006b00ff0477ac */ /* 0x000e640008000a00 */
[----:B-1----:R1:W5:Y:S01]  /*0140*/  LDG.E R73, desc[UR4][R2.64] ;  /* 0x0000000402497981 */ /* 0x002362000c1e1900 */
[----:B------:R-:W-:Y:S01]  /*0150*/  HFMA2 R158, -RZ, RZ, 0, 5.9604644775390625e-08 ;  /* 0x00000001ff9e7431 */ /* 0x000fe200000001ff */
[----:B------:R-:W-:Y:S05]  /*0160*/  BRA `(.L_x_0) ;  /* 0x00000000000c7947 */ /* 0x000fea0003800000 */
.L_x_1:
[----:B------:R-:W1:Y:S01]  /*0170*/  LDCU UR4, c[0x0][0x880] ;  /* 0x00011000ff0477ac */ /* 0x000e620008000800 */
[----:B------:R-:W-:Y:S01]  /*0180*/  HFMA2 R158, -RZ, RZ, 0, 5.9604644775390625e-08 ;  /* 0x00000001ff9e7431 */ /* 0x000fe200000001ff */
[----:B-1----:R-:W-:-:S07]  /*0190*/  MOV R73, UR4 ;  /* 0x0000000400497c02 */ /* 0x002fce0008000f00 */
.L_x_0:
[----:B------:R-:W2:Y:S02]  /*01a0*/  LDCU.64 UR4, c[0x0][0x8b0] ;  /* 0x00011600ff0477ac */ /* 0x000ea40008000a00 */
[----:B--2---:R-:W-:-:S04]  /*01b0*/  UISETP.NE.U32.AND UP0, UPT, UR4, URZ, UPT ;  /* 0x000000ff0400728c */ /* 0x004fc8000bf05070 */
[----:B------:R-:W-:-:S09]  /*01c0*/  UISETP.NE.AND.EX UP0, UPT, UR5, URZ, UPT, UP0 ;  /* 0x000000ff0500728c */ /* 0x000fd2000bf05300 */
[----:B------:R-:W-:Y:S05]  /*01d0*/  BRA.U UP0, `(.L_x_2) ;  /* 0x0000000100287547 */ /* 0x000fea000b800000 */
[----:B------:R-:W2:Y:S02]  /*01e0*/  LDCU.64 UR4, c[0x0][0x8a8] ;  /* 0x00011500ff0477ac */ /* 0x000ea40008000a00 */
[----:B--2---:R-:W-:-:S04]  /*01f0*/  UISETP.NE.U32.AND UP0, UPT, UR4, URZ, UPT ;  /* 0x000000ff0400728c */ /* 0x004fc8000bf05070 */
[----:B------:R-:W-:-:S09]  /*0200*/  UISETP.NE.AND.EX UP0, UPT, UR5, URZ, UPT, UP0 ;  /* 0x000000ff0500728c */ /* 0x000fd2000bf05300 */
[----:B------:R-:W-:Y:S05]  /*0210*/  BRA.U !UP0, `(.L_x_3) ;  /* 0x0000000108107547 */ /* 0x000fea000b800000 */
[----:B------:R-:W2:Y:S01]  /*0220*/  LDC.64 R70, c[0x0][0x8a8] ;  /* 0x00022a00ff467b82 */ /* 0x000ea20000000a00 */
[----:B------:R-:W2:Y:S02]  /*0230*/  LDCU.64 UR4, c[0x0][0x358] ;  /* 0x00006b00ff0477ac */ /* 0x000ea40008000a00 */
[----:B--2---:R2:W5:Y:S01]  /*0240*/  LDG.E R70, desc[UR4][R70.64] ;  /* 0x0000000446467981 */ /* 0x004562000c1e1900 */
[----:B------:R-:W-:Y:S05]  /*0250*/  BRA `(.L_x_2) ;  /* 0x0000000000087947 */ /* 0x000fea0003800000 */
.L_x_3:
[----:B------:R-:W2:Y:S02]  /*0260*/  LDCU UR4, c[0x0][0x8a0] ;  /* 0x00011400ff0477ac */ /* 0x000ea40008000800 */
[----:B--2---:R-:W-:Y:S02]  /*0270*/  MOV R70, UR4 ;  /* 0x0000000400467c02 */ /* 0x004fe40008000f00 */
.L_x_2:
[----:B------:R-:W-:Y:S01]  /*0280*/  IMAD.U32 R0, RZ, RZ, UR13 ;  /* 0x0000000dff007e24 */ /* 0x000fe2000f8e00ff */
[----:B------:R-:W-:Y:S04]  /*0290*/  BSSY.RECONVERGENT B0, `(.L_x_4) ;  /* 0x000000c000007945 */ /* 0x000fe80003800200 */
[C---:B------:R-:W-:Y:S02]  /*02a0*/  ISETP.NE.OR P2, PT, R0.reuse, 0x1, !P1 ;  /* 0x000000010000780c */ /* 0x040fe40004f45670 */
[----:B------:R-:W-:-:S11]  /*02b0*/  ISETP.NE.OR P0, PT, R0, 0x3, !P1 ;  /* 0x000000030000780c */ /* 0x000fd60004f05670 */
[----:B------:R-:W-:Y:S05]  /*02c0*/  @P2 BRA `(.L_x_5) ;  /* 0x0000000000202947 */ /* 0x000fea0003800000 */
[----:B------:R-:W3:Y:S02]  /*02d0*/  LDCU.64 UR4, c[0x0][0x348] ;  /* 0x00006900ff0477ac */ /* 0x000ee40008000a00 */
[----:B---3--:R-:W-:Y:S02]  /*02e0*/  UIADD3 UR6, UP1, UPT, UR4, 0x80, URZ ;  /* 0x0000008004067890 */ /* 0x008fe4000ff3e0ff */
[----:B------:R-:W-:Y:S02]  /*02f0*/  UIADD3 UR4, UP0, UPT, UR4, 0x180, URZ ;  /* 0x0000018004047890 */ /* 0x000fe4000ff1e0ff */
[----:B------:R-:W-:Y:S02]  /*0300*/  UIADD3.X UR7, UPT, UPT, URZ, UR5, URZ, UP1, !UPT ;  /* 0x00000005ff077290 */ /* 0x000fe40008ffe4ff */
[----:B------:R-:W-:-:S07]  /*0310*/  UIADD3.X UR5, UPT, UPT, URZ, UR5, URZ, UP0, !UPT ;  /* 0x00000005ff057290 */ /* 0x000fce00087fe4ff */
[----:B------:R3:W-:Y:S02]  /*0320*/  UTMACCTL.PF [UR6] ;  /* 0x00000000060079b9 */ /* 0x0007e40008040000 */
[----:B------:R3:W-:Y:S02]  /*0330*/  UTMACCTL.PF [UR4] ;  /* 0x00000000040079b9 */ /* 0x0007e40008040000 */
[----:B---3--:R-:W-:Y:S01]  /*0340*/  NOP ;  /* 0x0000000000007918 */ /* 0x008fe20000000000 */
.L_x_5:
[----:B------:R-:W-:Y:S05]  /*0350*/  BSYNC.RECONVERGENT B0 ;  /* 0x0000000000007941 */ /* 0x000fea0003800200 */
.L_x_4:
[----:B------:R-:W-:Y:S04]  /*0360*/  BSSY.RECONVERGENT B0, `(.L_x_6) ;  /* 0x000000a000007945 */ /* 0x000fe80003800200 */
        /* <DEDUP_REMOVED lines=9> */
.L_x_7:
[----:B------:R-:W-:Y:S05]  /*0400*/  BSYNC.RECONVERGENT B0 ;  /* 0x0000000000007941 */ /* 0x000fea0003800200 */
.L_x_6:
[----:B------:R-:W3:Y:S01]  /*0410*/  LDCU.64 UR4, c[0x0][0x888] ;  /* 0x00011100ff0477ac */ /* 0x000ee20008000a00 */
[----:B------:R-:W-:Y:S02]  /*0420*/  UISETP.EQ.U32.AND UP1, UPT, UR8, URZ, UPT ;  /* 0x000000ff0800728c */ /* 0x000fe4000bf22070 */
[----:B------:R-:W-:Y:S02]  /*0430*/  UPLOP3.LUT UP3, UPT, UPT, UPT, UPT, 0x80, 0x8 ;  /* 0x000000000008789c */ /* 0x000fe40003f6f070 */
[----:B---3--:R-:W-:-:S04]  /*0440*/  UISETP.NE.U32.AND UP0, UPT, UR4, URZ, UPT ;  /* 0x000000ff0400728c */ /* 0x008fc8000bf05070 */
[----:B------:R-:W-:-:S04]  /*0450*/  UISETP.NE.AND.EX UP0, UPT, UR5, URZ, UPT, UP0 ;  /* 0x000000ff0500728c */ /* 0x000fc8000bf05300 */
[----:B------:R-:W-:-:S04]  /*0460*/  UISETP.EQ.OR.EX UP2, UPT, UR9, URZ, !UP0, UP1 ;  /* 0x000000ff0900728c */ /* 0x000fc8000c742710 */
[----:B------:R-:W-:-:S06]  /*0470*/  UP2UR UR4, UPR, URZ, 0x4 ;  /* 0x00000004ff047883 */ /* 0x000fcc0008000000 */
[----:B------:R-:W-:Y:S01]  /*0480*/  MOV R160, UR4 ;  /* 0x0000000400a07c02 */ /* 0x000fe20008000f00 */
[----:B------:R-:W-:Y:S06]  /*0490*/  BRA.U !UP2, `(.L_x_8) ;  /* 0x000000010a207547 */ /* 0x000fec000b800000 */
[----:B------:R-:W-:Y:S01]  /*04a0*/  UISETP.NE.U32.AND UP1, UPT, UR8, URZ, UPT ;  /* 0x000000ff0800728c */ /* 0x000fe2000bf25070 */
[----:B-----5:R-:W-:Y:S01]  /*04b0*/  FSETP.NEU.AND P0, PT, R73, RZ, PT ;  /* 0x000000ff4900720b */ /* 0x020fe20003f0d000 */
[----:B------:R-:W-:Y:S02]  /*04c0*/  USEL UR4, URZ, 0xffffffff, UP0 ;  /* 0xffffffffff047887 */ /* 0x000fe40008000000 */
[----:B------:R-:W-:-:S10]  /*04d0*/  UISETP.NE.AND.EX UP1, UPT, UR9, URZ, UPT, UP1 ;  /* 0x000000ff0900728c */ /* 0x000fd4000bf25310 */
[----:B------:R-:W-:Y:S01]  /*04e0*/  VOTEU.ANY UP0, P0 ;  /* 0x0000000000ff7886 */ /* 0x000fe20000000100 */
[----:B------:R-:W-:-:S04]  /*04f0*/  @!UP1 USEL UR4, URZ, 0xffffffff, UP0 ;  /* 0xffffffffff049887 */ /* 0x000fc80008000000 */
[----:B------:R-:W-:-:S04]  /*0500*/  ULOP3.LUT UR4, UR4, 0x1, URZ, 0xc0, !UPT ;  /* 0x0000000104047892 */ /* 0x000fc8000f8ec0ff */
[----:B------:R-:W-:-:S11]  /*0510*/  UISETP.NE.U32.AND UP3, UPT, UR4, 0x1, UPT ;  /* 0x000000010400788c */ /* 0x000fd6000bf65070 */
.L_x_8:
[----:B------:R-:W3:Y:S01]  /*0520*/  SHFL.IDX PT, R0, R159, RZ, 0x1f ;  /* 0x00001fff9f007589 */ /* 0x000ee200000e0000 */
[----:B------:R-:W-:-:S04]  /*0530*/  UISETP.NE.AND UP0, UPT, UR13, 0x2, UPT ;  /* 0x000000020d00788c */ /* 0x000fc8000bf05270 */
[----:B------:R-:W-:Y:S02]  /*0540*/  UISETP.EQ.AND UP1, UPT, UR46, URZ, !UP0 ;  /* 0x000000ff2e00728c */ /* 0x000fe4000c722270 */
[----:B------:R-:W-:-:S04]  /*0550*/  USEL UR43, URZ, 0x1, UP0 ;  /* 0x00000001ff2b7887 */ /* 0x000fc80008000000 */
[----:B------:R-:W-:Y:S02]  /*0560*/  PLOP3.LUT P3, PT, P1, PT, UP1, 0x80, 0x8 ;  /* 0x000000000008781c */ /* 0x000fe40000f6f018 */
[----:B---3--:R-:W-:-:S13]  /*0570*/  ISETP.NE.AND P0, PT, R0, RZ, PT ;  /* 0x000000ff0000720c */ /* 0x008fda0003f05270 */
[----:B------:R-:W-:Y:S05]  /*0580*/  @P0 BRA `(.L_x_9) ;  /* 0x0000000000740947 */ /* 0x000fea0003800000 */
[----:B------:R-:W-:Y:S01]  /*0590*/  UMOV UR4, 0x400 ;  /* 0x0000040000047882 */ /* 0x000fe20000000000 */
[----:B------:R-:W-:Y:S01]  /*05a0*/  UMOV UR8, 0x1 ;  /* 0x0000000100087882 */ /* 0x000fe20000000000 */
[----:B------:R-:W-:Y:S01]  /*05b0*/  UMOV UR6, 0x2 ;  /* 0x0000000200067882 */ /* 0x000fe20000000000 */
[----:B------:R-:W-:Y:S02]  /*05c0*/  ULEA UR4, UR48, UR4, 0x18 ;  /* 0x0000000430047291 */ /* 0x000fe4000f8ec0ff */
[----:B------:R-:W-:-:S04]  /*05d0*/  UIADD3 UR8, UPT, UPT, -UR8, 0x100000, URZ ;  /* 0x0010000008087890 */ /* 0x000fc8000fffe1ff */
[----:B------:R-:W-:Y:S02]  /*05e0*/  USHF.L.U32 UR9, UR8, 0xb, URZ ;  /* 0x0000000b08097899 */ /* 0x000fe400080006ff */
[----:B------:R-:W-:Y:S02]  /*05f0*/  USHF.L.U32 UR8, UR8, 0x1, URZ ;  /* 0x0000000108087899 */ /* 0x000fe400080006ff */
[----:B------:R-:W-:-:S04]  /*0600*/  UIADD3 UR6, UPT, UPT, -UR6, 0x100000, URZ ;  /* 0x0010000006067890 */ /* 0x000fc8000fffe1ff */
[----:B------:R-:W-:Y:S02]  /*0610*/  USHF.L.U32 UR7, UR6, 0xb, URZ ;  /* 0x0000000b06077899 */ /* 0x000fe400080006ff */
[----:B------:R-:W-:Y:S01]  /*0620*/  USHF.L.U32 UR6, UR6, 0x1, URZ ;  /* 0x0000000106067899 */ /* 0x000fe200080006ff */
[----:B------:R-:W-:Y:S01]  /*0630*/  ELECT P0, URZ, PT ;  /* 0x0000000000ff782f */ /* 0x000fe20003800000 */
[----:B------:R-:W3:Y:S02]  /*0640*/  FENCE.VIEW.ASYNC.S ;  /* 0x00000000000073c6 */ /* 0x000ee40000000000 */
[----:B---3--:R3:W4:Y:S08]  /*0650*/  SYNCS.EXCH.64 URZ, [UR4], UR8 ;  /* 0x0000000804ff75b2 */ /* 0x0087300008000100 */
[----:B------:R3:W1:Y:S01]  /*0660*/  SYNCS.EXCH.64 URZ, [UR4+0x40], UR6 ;  /* 0x0000400604ff75b2 */ /* 0x0006620008000100 */
        /* <DEDUP_REMOVED lines=13> */
[----:B------:R3:W1:Y:S02]  /*0740*/  SYNCS.EXCH.64 URZ, [UR4+0x78], UR6 ;  /* 0x0000780604ff75b2 */ /* 0x0006640008000100 */
[----:B---3--:R-:W-:Y:S01]  /*0750*/  NOP ;  /* 0x0000000000007918 */ /* 0x008fe20000000000 */
.L_x_9:
[----:B------:R-:W3:Y:S01]  /*0760*/  SHFL.IDX PT, R0, R159, RZ, 0x1f ;  /* 0x00001fff9f007589 */ /* 0x000ee200000e0000 */
[----:B------:R-:W-:Y:S01]  /*0770*/  NOP ;  /* 0x0000000000007918 */ /* 0x000fe20000000000 */
[----:B---3--:R-:W-:-:S13]  /*0780*/  ISETP.NE.AND P0, PT, R0, 0x1, PT ;  /* 0x000000010000780c */ /* 0x008fda0003f05270 */
        /* <DEDUP_REMOVED lines=13> */
[----:B---3--:R3:W1:Y:S08]  /*0860*/  SYNCS.EXCH.64 URZ, [UR4+0x80], UR8 ;  /* 0x0000800804ff75b2 */ /* 0x0086700008000100 */
[----:B------:R3:W1:Y:S01]  /*0870*/  SYNCS.EXCH.64 URZ, [UR4+0x90], UR6 ;  /* 0x0000900604ff75b2 */ /* 0x0006620008000100 */
[----:B------:R3:W1:Y:S01]  /*0880*/  SYNCS.EXCH.64 URZ, [UR4+0x88], UR8 ;  /* 0x0000880804ff75b2 */ /* 0x0006620008000100 */
[----:B------:R3:W1:Y:S01]  /*0890*/  SYNCS.EXCH.64 URZ, [UR4+0x98], UR6 ;  /* 0x0000980604ff75b2 */ /* 0x0006620008000100 */
[----:B------:R-:W-:Y:S01]  /*08a0*/  NOP ;  /* 0x0000000000007918 */ /* 0x000fe20000000000 */
.L_x_10:
[----:B------:R-:W2:Y:S01]  /*08b0*/  SHFL.IDX PT, R0, R159, RZ, 0x1f ;  /* 0x00001fff9f007589 */ /* 0x000ea200000e0000 */
[----:B------:R-:W-:Y:S01]  /*08c0*/  NOP ;  /* 0x0000000000007918 */ /* 0x000fe20000000000 */
[----:B--2---:R-:W-:-:S13]  /*08d0*/  ISETP.NE.AND P0, PT, R0, 0x3, PT ;  /* 0x000000030000780c */ /* 0x004fda0003f05270 */
[----:B------:R-:W-:Y:S05]  /*08e0*/  @P0 BRA `(.L_x_11) ;  /* 0x00000000002c0947 */ /* 0x000fea0003800000 */
[----:B---3--:R-:W-:Y:S01]  /*08f0*/  UMOV UR6, 0x400 ;  /* 0x0000040000067882 */ /* 0x008fe20000000000 */
[----:B------:R-:W-:Y:S01]  /*0900*/  UMOV UR4, 0x20 ;  /* 0x0000002000047882 */ /* 0x000fe20000000000 */
[----:B------:R-:W-:Y:S02]  /*0910*/  ULEA UR6, UR48, UR6, 0x18 ;  /* 0x0000000630067291 */ /* 0x000fe4000f8ec0ff */
[----:B------:R-:W-:-:S04]  /*0920*/  UIADD3 UR4, UPT, UPT, -UR4, 0x100000, URZ ;  /* 0x0010000004047890 */ /* 0x000fc8000fffe1ff */
[----:B------:R-:W-:Y:S02]  /*0930*/  USHF.L.U32 UR5, UR4, 0xb, URZ ;  /* 0x0000000b04057899 */ /* 0x000fe400080006ff */
[----:B------:R-:W-:Y:S01]  /*0940*/  USHF.L.U32 UR4, UR4, 0x1, URZ ;  /* 0x0000000104047899 */ /* 0x000fe200080006ff */
[----:B------:R-:W-:Y:S01]  /*0950*/  ELECT P0, URZ, PT ;  /* 0x0000000000ff782f */ /* 0x000fe20003800000 */
[----:B------:R-:W2:Y:S10]  /*0960*/  FENCE.VIEW.ASYNC.S ;  /* 0x00000000000073c6 */ /* 0x000eb40000000000 */
[----:B--2---:R2:W3:Y:S01]  /*0970*/  SYNCS.EXCH.64 URZ, [UR6+0xa0], UR4 ;  /* 0x0000a00406ff75b2 */ /* 0x0044e20008000100 */
[----:B------:R2:W1:Y:S01]  /*0980*/  SYNCS.EXCH.64 URZ, [UR6+0xa8], UR4 ;  /* 0x0000a80406ff75b2 */ /* 0x0004620008000100 */
[----:B------:R-:W-:Y:S01]  /*0990*/  NOP ;  /* 0x0000000000007918 */ /* 0x000fe20000000000 */
.L_x_11:
[----:B------:R-:W4:Y:S01]  /*09a0*/  SHFL.IDX PT, R0, R159, RZ, 0x1f ;  /* 0x00001fff9f007589 */ /* 0x000f2200000e0000 */
[----:B------:R-:W-:Y:S01]  /*09b0*/  NOP ;  /* 0x0000000000007918 */ /* 0x000fe20000000000 */
[----:B----4-:R-:W-:-:S13]  /*09c0*/  ISETP.NE.AND P0, PT, R0, 0x4, PT ;  /* 0x000000040000780c */ /* 0x010fda0003f05270 */
[----:B------:R-:W-:Y:S05]  /*09d0*/  @P0 BRA `(.L_x_12) ;  /* 0x0000000000480947 */ /* 0x000fea0003800000 */
[----:B--23--:R-:W-:Y:S01]  /*09e0*/  UMOV UR4, 0x3a0 ;  /* 0x000003a000047882 */ /* 0x00cfe20000000000 */
[----:B------:R-:W-:Y:S01]  /*09f0*/  UMOV UR6, 0x400 ;  /* 0x0000040000067882 */ /* 0x000fe20000000000 */
[----:B------:R-:W-:Y:S01]  /*0a00*/  USEL UR4, UR4, 0x320, UP3 ;  /* 0x0000032004047887 */ /* 0x000fe20009800000 */
        /* <DEDUP_REMOVED lines=9> */
[----:B------:R-:W2:Y:S02]  /*0aa0*/  FENCE.VIEW.ASYNC.S ;  /* 0x00000000000073c6 */ /* 0x000ea40000000000 */
[----:B--2---:R4:W2:Y:S08]  /*0ab0*/  SYNCS.EXCH.64 URZ, [UR6+0xb0], UR8 ;  /* 0x0000b00806ff75b2 */ /* 0x0048b00008000100 */
[----:B------:R4:W3:Y:S01]  /*0ac0*/  SYNCS.EXCH.64 URZ, [UR6+0xc0], UR4 ;  /* 0x0000c00406ff75b2 */ /* 0x0008e20008000100 */
[----:B------:R4:W1:Y:S01]  /*0ad0*/  SYNCS.EXCH.64 URZ, [UR6+0xb8], UR8 ;  /* 0x0000b80806ff75b2 */ /* 0x0008620008000100 */
[----:B------:R4:W1:Y:S02]  /*0ae0*/  SYNCS.EXCH.64 URZ, [UR6+0xc8], UR4 ;  /* 0x0000c80406ff75b2 */ /* 0x0008640008000100 */
[----:B----4-:R-:W-:Y:S01]  /*0af0*/  NOP ;  /* 0x0000000000007918 */ /* 0x010fe20000000000 */
.L_x_12:
[----:B------:R-:W4:Y:S01]  /*0b00*/  SHFL.IDX PT, R0, R159, RZ, 0x1f ;  /* 0x00001fff9f007589 */ /* 0x000f2200000e0000 */
[----:B------:R-:W-:Y:S01]  /*0b10*/  NOP ;  /* 0x0000000000007918 */ /* 0x000fe20000000000 */
[----:B----4-:R-:W-:-:S13]  /*0b20*/  ISETP.NE.AND P0, PT, R0, 0x5, PT ;  /* 0x000000050000780c */ /* 0x010fda0003f05270 */
[----:B------:R-:W-:Y:S05]  /*0b30*/  @P0 BRA `(.L_x_13) ;  /* 0x0000000000540947 */ /* 0x000fea0003800000 */
[----:B--23--:R-:W-:Y:S01]  /*0b40*/  UMOV UR4, 0x400 ;  /* 0x0000040000047882 */ /* 0x00cfe20000000000 */
        /* <DEDUP_REMOVED lines=14> */
[----:B------:R4:W1:Y:S01]  /*0c30*/  SYNCS.EXCH.64 URZ, [UR4+0xf8], UR8 ;  /* 0x0000f80804ff75b2 */ /* 0x0008620008000100 */
[----:B------:R4:W1:Y:S01]  /*0c40*/  SYNCS.EXCH.64 URZ, [UR4+0xe0], UR6 ;  /* 0x0000e00604ff75b2 */ /* 0x0008620008000100 */
[----:B------:R4:W1:Y:S01]  /*0c50*/  SYNCS.EXCH.64 URZ, [UR4+0x100], UR8 ;  /* 0x0001000804ff75b2 */ /* 0x0008620008000100 */
[----:B------:R4:W1:Y:S01]  /*0c60*/  SYNCS.EXCH.64 URZ, [UR4+0xe8], UR6 ;  /* 0x0000e80604ff75b2 */ /* 0x0008620008000100 */
[----:B------:R4:W1:Y:S02]  /*0c70*/  SYNCS.EXCH.64 URZ, [UR4+0x108], UR8 ;  /* 0x0001080804ff75b2 */ /* 0x0008640008000100 */
[----:B----4-:R-:W-:Y:S01]  /*0c80*/  NOP ;  /* 0x0000000000007918 */ /* 0x010fe20000000000 */
.L_x_13:
[----:B------:R-:W4:Y:S01]  /*0c90*/  SHFL.IDX PT, R0, R159, RZ, 0x1f ;  /* 0x00001fff9f007589 */ /* 0x000f2200000e0000 */
[----:B------:R-:W-:Y:S01]  /*0ca0*/  ISETP.NE.OR P1, PT, RZ, UR13, !P1 ;  /* 0x0000000dff007c0c */ /* 0x000fe2000cf25670 */
[----:B------:R-:W-:Y:S01]  /*0cb0*/  NOP ;  /* 0x0000000000007918 */ /* 0x000fe20000000000 */
[----:B----4-:R-:W-:-:S13]  /*0cc0*/  ISETP.NE.AND P0, PT, R0, 0x3, PT ;  /* 0x000000030000780c */ /* 0x010fda0003f05270 */
[----:B------:R-:W-:Y:S05]  /*0cd0*/  @P0 BRA `(.L_x_14) ;  /* 0x0000000000340947 */ /* 0x000fea0003800000 */
[----:B--23--:R-:W-:Y:S01]  /*0ce0*/  UMOV UR4, 0x400 ;  /* 0x0000040000047882 */ /* 0x00cfe20000000000 */
[----:B------:R-:W-:Y:S01]  /*0cf0*/  UMOV UR6, 0x20 ;  /* 0x0000002000067882 */ /* 0x000fe20000000000 */
[----:B------:R-:W-:Y:S02]  /*0d00*/  ULEA UR4, UR48, UR4, 0x18 ;  /* 0x0000000430047291 */ /* 0x000fe4000f8ec0ff */
[----:B------:R-:W-:-:S04]  /*0d10*/  UIADD3 UR6, UPT, UPT, -UR6, 0x100000, URZ ;  /* 0x0010000006067890 */ /* 0x000fc8000fffe1ff */
[----:B------:R-:W-:Y:S02]  /*0d20*/  USHF.L.U32 UR7, UR6, 0xb, URZ ;  /* 0x0000000b06077899 */ /* 0x000fe400080006ff */
[----:B------:R-:W-:Y:S01]  /*0d30*/  USHF.L.U32 UR6, UR6, 0x1, URZ ;  /* 0x0000000106067899 */ /* 0x000fe200080006ff */
[----:B------:R-:W-:Y:S01]  /*0d40*/  ELECT P0, URZ, PT ;  /* 0x0000000000ff782f */ /* 0x000fe20003800000 */
[----:B------:R-:W2:Y:S10]  /*0d50*/  FENCE.VIEW.ASYNC.S ;  /* 0x00000000000073c6 */ /* 0x000eb40000000000 */
[----:B--2---:R4:W2:Y:S01]  /*0d60*/  SYNCS.EXCH.64 URZ, [UR4+0x110], UR6 ;  /* 0x0001100604ff75b2 */ /* 0x0048a20008000100 */
[----:B------:R4:W3:Y:S01]  /*0d70*/  SYNCS.EXCH.64 URZ, [UR4+0x120], UR6 ;  /* 0x0001200604ff75b2 */ /* 0x0008e20008000100 */
[----:B------:R4:W1:Y:S01]  /*0d80*/  SYNCS.EXCH.64 URZ, [UR4+0x118], UR6 ;  /* 0x0001180604ff75b2 */ /* 0x0008620008000100 */
[----:B------:R4:W1:Y:S02]  /*0d90*/  SYNCS.EXCH.64 URZ, [UR4+0x128], UR6 ;  /* 0x0001280604ff75b2 */ /* 0x0008640008000100 */
[----:B----4-:R-:W-:Y:S01]  /*0da0*/  NOP ;  /* 0x0000000000007918 */ /* 0x010fe20000000000 */
.L_x_14:
[----:B------:R-:W-:Y:S01]  /*0db0*/  VOTEU.ALL UP0, P1 ;  /* 0x0000000000ff7886 */ /* 0x000fe20000800000 */
[----:B--23--:R-:W-:Y:S01]  /*0dc0*/  UMOV UR4, 0x20 ;  /* 0x0000002000047882 */ /* 0x00cfe20000000000 */
[----:B------:R-:W2:Y:S01]  /*0dd0*/  LDCU UR7, c[0x0][0x36c] ;  /* 0x00006d80ff0777ac */ /* 0x000ea20008000800 */
[----:B------:R-:W-:Y:S01]  /*0de0*/  NOP ;  /* 0x0000000000007918 */ /* 0x000fe20000000000 */
[----:B------:R-:W-:Y:S01]  /*0df0*/  LOP3.LUT R0, R170, 0x1f, RZ, 0xc0, !PT ;  /* 0x0000001faa007812 */ /* 0x000fe200078ec0ff */
[----:B------:R-:W-:Y:S01]  /*0e00*/  @!UP0 UMOV UR6, 0x400 ;  /* 0x0000040000068882 */ /* 0x000fe20000000000 */
[----:B------:R-:W-:-:S04]  /*0e10*/  @!UP0 UIADD3 UR4, UPT, UPT, -UR4, 0x100000, URZ ;  /* 0x0010000004048890 */ /* 0x000fc8000fffe1ff */
[----:B------:R-:W-:Y:S02]  /*0e20*/  @!UP0 USHF.L.U32 UR5, UR4, 0xb, URZ ;  /* 0x0000000b04058899 */ /* 0x000fe400080006ff */
[----:B------:R-:W-:Y:S02]  /*0e30*/  @!UP0 USHF.L.U32 UR4, UR4, 0x1, URZ ;  /* 0x0000000104048899 */ /* 0x000fe400080006ff */
[----:B------:R-:W-:Y:S01]  /*0e40*/  @!UP0 ULEA UR6, UR48, UR6, 0x18 ;  /* 0x0000000630068291 */ /* 0x000fe2000f8ec0ff */
[----:B------:R-:W-:Y:S01]  /*0e50*/  VOTEU.ALL UP0, P1 ;  /* 0x0000000000ff7886 */ /* 0x000fe20000800000 */
[----:B------:R-:W-:Y:S02]  /*0e60*/  UISETP.NE.AND UP4, UPT, UR13, URZ, UPT ;  /* 0x000000ff0d00728c */ /* 0x000fe4000bf85270 */
[----:B--2---:R-:W-:Y:S01]  /*0e70*/  UISETP.EQ.U32.AND UP5, UPT, UR7, 0x1, UPT ;  /* 0x000000010700788c */ /* 0x004fe2000bfa2070 */
[----:B------:R-:W2:Y:S07]  /*0e80*/  FENCE.VIEW.ASYNC.S ;  /* 0x00000000000073c6 */ /* 0x000eae0000000000 */
[----:B--2---:R2:W3:Y:S01]  /*0e90*/  @!UP0 SYNCS.EXCH.64 URZ, [UR6+0x130], UR4 ;  /* 0x0001300406ff85b2 */ /* 0x0044e20008000100 */
[----:B------:R-:W-:Y:S05]  /*0ea0*/  BRA.U !UP5, `(.L_x_15) ;  /* 0x000000010d087547 */ /* 0x000fea000b800000 */
[----:B-1-3--:R-:W-:Y:S01]  /*0eb0*/  UCGABAR_ARV ;  /* 0x00000000000079c7 */ /* 0x00afe20008000000 */
[----:B------:R-:W-:Y:S05]  /*0ec0*/  BRA `(.L_x_16) ;  /* 0x0000000000047947 */ /* 0x000fea0003800000 */
.L_x_15:
[----:B-1-3--:R-:W-:Y:S01]  /*0ed0*/  NOP ;  /* 0x0000000000007918 */ /* 0x00afe20000000000 */
.L_x_16:
[----:B------:R-:W1:Y:S01]  /*0ee0*/  S2UR UR21, SR_CTAID.X ;  /* 0x00000000001579c3 */ /* 0x000e620000002500 */
[----:B------:R-:W-:-:S05]  /*0ef0*/  CS2R.32 R3, SR_CgaSize ;  /* 0x0000000000037805 */ /* 0x000fca0000008a00 */
[----:B------:R-:W-:-:S05]  /*0f00*/  IMAD R3, R3, -0xa0, RZ ;  /* 0xffffff6003037824 */ /* 0x000fca00078e02ff */
[----:B--2---:R-:W-:-:S14]  /*0f10*/  R2UR UR5, R3 ;  /* 0x00000000030572ca */ /* 0x004fdc00000e0000 */
[----:B------:R-:W2:Y:S01]  /*0f20*/  LDCU UR5, c[0x0][UR5+0x2b0] ;  /* 0x00005600050577ac */ /* 0x000ea20008000800 */
[----:B------:R-:W-:-:S05]  /*0f30*/  CS2R.32 R3, SR_CgaSize ;  /* 0x0000000000037805 */ /* 0x000fca0000008a00 */
[----:B------:R-:W-:-:S05]  /*0f40*/  IMAD R3, R3, -0xa0, RZ ;  /* 0xffffff6003037824 */ /* 0x000fca00078e02ff */
[----:B------:R-:W-:-:S14]  /*0f50*/  R2UR UR4, R3 ;  /* 0x00000000030472ca */ /* 0x000fdc00000e0000 */
[----:B------:R-:W3:Y:S01]  /*0f60*/  LDCU UR4, c[0x0][UR4+0x2b4] ;  /* 0x00005680040477ac */ /* 0x000ee20008000800 */
[----:B------:R-:W4:Y:S01]  /*0f70*/  S2UR UR7, SR_CTAID.Y ;  /* 0x00000000000779c3 */ /* 0x000f220000002600 */
[----:B------:R-:W3:Y:S01]  /*0f80*/  LDCU UR18, c[0x0][0xb24] ;  /* 0x00016480ff1277ac */ /* 0x000ee20008000800 */
[----:B------:R-:W-:-:S05]  /*0f90*/  CS2R.32 R3, SR_CgaSize ;  /* 0x0000000000037805 */ /* 0x000fca0000008a00 */
[----:B------:R-:W-:-:S05]  /*0fa0*/  IMAD R3, R3, -0xa0, RZ ;  /* 0xffffff6003037824 */ /* 0x000fca00078e02ff */
[----:B------:R-:W-:-:S14]  /*0fb0*/  R2UR UR62, R3 ;  /* 0x00000000033e72ca */ /* 0x000fdc00000e0000 */
[----:B------:R-:W3:Y:S01]  /*0fc0*/  LDCU UR62, c[0x0][UR62+0x2a0] ;  /* 0x000054003e3e77ac */ /* 0x000ee20008000800 */
[----:B------:R-:W1:Y:S01]  /*0fd0*/  S2UR UR36, SR_CTAID.Z ;  /* 0x00000000002479c3 */ /* 0x000e620000002700 */
[----:B------:R-:W-:-:S05]  /*0fe0*/  CS2R.32 R3, SR_CgaSize ;  /* 0x0000000000037805 */ /* 0x000fca0000008a00 */
[----:B------:R-:W-:-:S05]  /*0ff0*/  IMAD R3, R3, -0xa0, RZ ;  /* 0xffffff6003037824 */ /* 0x000fca00078e02ff */
[----:B------:R-:W-:-:S14]  /*1000*/  R2UR UR59, R3 ;  /* 0x00000000033b72ca */ /* 0x000fdc00000e0000 */
[----:B------:R-:W3:Y:S01]  /*1010*/  LDCU UR59, c[0x0][UR59+0x2a4] ;  /* 0x000054803b3b77ac */ /* 0x000ee20008000800 */
[----:B------:R-:W-:Y:S02]  /*1020*/  UISETP.GT.U32.AND UP0, UPT, UR46, 0xffff, UPT ;  /* 0x0000ffff2e00788c */ /* 0x000fe4000bf04070 */
[----:B------:R-:W-:Y:S01]  /*1030*/  USHF.L.U32 UR28, UR48, 0xc, URZ ;  /* 0x0000000c301c7899 */ /* 0x000fe200080006ff */
[----:B-1----:R-:W-:Y:S01]  /*1040*/  I2FP.F32.U32 R3, UR21 ;  /* 0x0000001500037c45 */ /* 0x002fe20008201000 */
[----:B------:R-:W-:Y:S01]  /*1050*/  UMOV UR29, 0x5 ;  /* 0x00000005001d7882 */ /* 0x000fe20000000000 */
[----:B------:R-:W1:Y:S03]  /*1060*/  LDCU UR42, c[0x0][0xb24] ;  /* 0x00016480ff2a77ac */ /* 0x000e660008000800 */
[----:B--2---:R-:W-:Y:S01]  /*1070*/  FMUL R3, R3, UR5 ;  /* 0x0000000503037c20 */ /* 0x004fe20008400000 */
[----:B------:R-:W-:Y:S01]  /*1080*/  USEL UR5, UR46, 0xffff, !UP0 ;  /* 0x0000ffff2e057887 */ /* 0x000fe2000c000000 */
[----:B----4-:R-:W-:Y:S01]  /*1090*/  I2FP.F32.U32 R2, UR7 ;  /* 0x0000000700027c45 */ /* 0x010fe20008201000 */
[----:B------:R-:W2:Y:S03]  /*10a0*/  LDCU UR23, c[0x0][0xb30] ;  /* 0x00016600ff1777ac */ /* 0x000ea60008000800 */
[----:B------:R-:W4:Y:S01]  /*10b0*/  F2I.U32.TRUNC.NTZ R3, R3 ;  /* 0x0000000300037305 */ /* 0x000f22000020f000 */
[----:B---3--:R-:W-:Y:S01]  /*10c0*/  FMUL R2, R2, UR4 ;  /* 0x0000000402027c20 */ /* 0x008fe20008400000 */
[----:B------:R-:W-:-:S02]  /*10d0*/  ULOP3.LUT UR19, UR5, 0xffff, URZ, 0xc0, !UPT ;  /* 0x0000ffff05137892 */ /* 0x000fc4000f8ec0ff */
[----:B------:R-:W-:Y:S01]  /*10e0*/  UISETP.GE.AND UP2, UPT, UR18, 0x1, UPT ;  /* 0x000000011200788c */ /* 0x000fe2000bf46270 */
[----:B------:R-:W-:-:S03]  /*10f0*/  UMOV UR20, UR7 ;  /* 0x0000000700147c82 */ /* 0x000fc60008000000 */
[----:B------:R-:W3:Y:S01]  /*1100*/  F2I.U32.TRUNC.NTZ R2, R2 ;  /* 0x0000000200027305 */ /* 0x000ee2000020f000 */
[----:B------:R-:W-:Y:S01]  /*1110*/  UMOV UR16, UR21 ;  /* 0x0000001500107c82 */ /* 0x000fe20008000000 */
[----:B----4-:R-:W-:Y:S02]  /*1120*/  R2UR UR4, R3 ;  /* 0x00000000030472ca */ /* 0x010fe400000e0000 */
[----:B------:R-:W-:Y:S02]  /*1130*/  PRMT R3, RZ, 0x7610, R3 ;  /* 0x00007610ff037816 */ /* 0x000fe40000000003 */
[----:B---3--:R-:W-:Y:S02]  /*1140*/  R2UR UR6, R2 ;  /* 0x00000000020672ca */ /* 0x008fe400000e0000 */
[----:B------:R-:W-:-:S07]  /*1150*/  PRMT R2, RZ, 0x7610, R2 ;  /* 0x00007610ff027816 */ /* 0x000fce0000000002 */
[----:B------:R-:W-:-:S04]  /*1160*/  UIADD3 UR5, UPT, UPT, -UR4, URZ, URZ ;  /* 0x000000ff04057290 */ /* 0x000fc8000fffe1ff */
[----:B------:R-:W-:Y:S02]  /*1170*/  UIMAD UR62, UR62, UR5, UR21 ;  /* 0x000000053e3e72a4 */ /* 0x000fe4000f8e0215 */
[----:B------:R-:W-:-:S04]  /*1180*/  UIADD3 UR4, UPT, UPT, -UR6, URZ, URZ ;  /* 0x000000ff06047290 */ /* 0x000fc8000fffe1ff */
[----:B------:R-:W-:Y:S01]  /*1190*/  UIMAD UR59, UR59, UR4, UR7 ;  /* 0x000000043b3b72a4 */ /* 0x000fe2000f8e0207 */
[----:B-12---:R-:W-:Y:S11]  /*11a0*/  BRA.U UP4, `(.L_x_17) ;  /* 0x00000001043c7547 */ /* 0x006ff6000b800000 */
[----:B------:R-:W-:Y:S02]  /*11b0*/  UISETP.GT.U32.AND UP0, UPT, UR62, 0x1, UPT ;  /* 0x000000013e00788c */ /* 0x000fe4000bf04070 */
[----:B------:R-:W-:Y:S02]  /*11c0*/  ULOP3.LUT UR4, UR62, 0xfffffffe, URZ, 0xc0, !UPT ;  /* 0xfffffffe3e047892 */ /* 0x000fe4000f8ec0ff */
[----:B------:R-:W-:Y:S02]  /*11d0*/  UISETP.NE.AND UP1, UPT, UR59, URZ, UP0 ;  /* 0x000000ff3b00728c */ /* 0x000fe40008725270 */
[----:B------:R-:W-:Y:S02]  /*11e0*/  UISETP.NE.AND UP0, UPT, UR59, 0x1, UP0 ;  /* 0x000000013b00788c */ /* 0x000fe40008705270 */
[----:B------:R-:W-:Y:S02]  /*11f0*/  USEL UR7, URZ, 0x1, UP1 ;  /* 0x00000001ff077887 */ /* 0x000fe40008800000 */
[----:B------:R-:W-:-:S02]  /*1200*/  USEL UR6, URZ, 0x4, UP0 ;  /* 0x00000004ff067887 */ /* 0x000fc40008000000 */
[----:B------:R-:W-:Y:S02]  /*1210*/  USEL UR5, URZ, 0x2, UP1 ;  /* 0x00000002ff057887 */ /* 0x000fe40008800000 */
[----:B------:R-:W-:Y:S02]  /*1220*/  ULEA UR4, UR59, UR4, 0x1 ;  /* 0x000000043b047291 */ /* 0x000fe4000f8e08ff */
[----:B------:R-:W-:Y:S02]  /*1230*/  USEL UR8, URZ, 0x8, UP0 ;  /* 0x00000008ff087887 */ /* 0x000fe40008000000 */
[----:B------:R-:W-:-:S03]  /*1240*/  UIADD3 UR5, UPT, UPT, UR5, UR6, UR7 ;  /* 0x0000000605057290 */ /* 0x000fc6000fffe007 */
[----:B------:R-:W-:Y:S01]  /*1250*/  UMOV UR6, 0x3 ;  /* 0x0000000300067882 */ /* 0x000fe20000000000 */
[----:B------:R-:W-:Y:S02]  /*1260*/  UIADD3 UR5, UPT, UPT, UR5, UR8, URZ ;  /* 0x0000000805057290 */ /* 0x000fe4000fffe0ff */
[----:B------:R-:W-:-:S04]  /*1270*/  USHF.L.U32 UR4, UR6, UR4, URZ ;  /* 0x0000000406047299 */ /* 0x000fc800080006ff */
[----:B------:R-:W-:Y:S02]  /*1280*/  MOV R3, UR5 ;  /* 0x0000000500037c02 */ /* 0x000fe40008000f00 */
[----:B------:R-:W-:Y:S02]  /*1290*/  MOV R2, UR4 ;  /* 0x0000000400027c02 */ /* 0x000fe40008000f00 */
.L_x_17:
[----:B------:R-:W-:Y:S05]  /*12a0*/  BRA.U !UP2, `(.L_x_18) ;  /* 0x000000010ad07547 */ /* 0x000fea000b800000 */
[----:B------:R-:W1:Y:S01]  /*12b0*/  LDCU.128 UR24, c[0x0][0xb10] ;  /* 0x00016200ff1877ac */ /* 0x000e620008000c00 */
[----:B------:R-:W2:Y:S01]  /*12c0*/  LDCU UR12, c[0x0][0x370] ;  /* 0x00006e00ff0c77ac */ /* 0x000ea20008000800 */
[----:B------:R-:W3:Y:S01]  /*12d0*/  LDCU UR5, c[0x0][0x374] ;  /* 0x00006e80ff0577ac */ /* 0x000ee20008000800 */
[----:B------:R-:W4:Y:S01]  /*12e0*/  LDCU UR22, c[0x0][0xb0c] ;  /* 0x00016180ff1677ac */ /* 0x000f220008000800 */
[----:B------:R-:W4:Y:S01]  /*12f0*/  LDCU UR4, c[0x0][0xb20] ;  /* 0x00016400ff0477ac */ /* 0x000f220008000800 */
[----:B------:R-:W4:Y:S01]  /*1300*/  LDCU.64 UR16, c[0x0][0xb28] ;  /* 0x00016500ff1077ac */ /* 0x000f220008000a00 */
[----:B-1----:R-:W-:Y:S02]  /*1310*/  UISETP.NE.AND UP0, UPT, UR26, 0x1, UPT ;  /* 0x000000011a00788c */ /* 0x002fe4000bf05270 */
[----:B---3--:R-:W-:Y:S02]  /*1320*/  UIMAD.WIDE.U32 UR6, UR5, UR27, URZ ;  /* 0x0000001b050672a5 */ /* 0x008fe4000f8e00ff */
[----:B--2---:R-:W-:-:S02]  /*1330*/  UIMAD.WIDE.U32 UR8, UR12, UR24, URZ ;  /* 0x000000180c0872a5 */ /* 0x004fc4000f8e00ff */
[----:B----4-:R-:W-:Y:S02]  /*1340*/  UISETP.NE.AND UP1, UPT, UR22, 0x1, UPT ;  /* 0x000000011600788c */ /* 0x010fe4000bf25270 */
[----:B------:R-:W-:Y:S01]  /*1350*/  UISETP.NE.AND UP2, UPT, UR18, 0x1, UPT ;  /* 0x000000011200788c */ /* 0x000fe2000bf45270 */
[----:B------:R-:W-:Y:S02]  /*1360*/  UMOV UR6, UR7 ;  /* 0x0000000700067c82 */ /* 0x000fe40008000000 */
[----:B------:R-:W-:Y:S01]  /*1370*/  UMOV UR8, UR9 ;  /* 0x0000000900087c82 */ /* 0x000fe20008000000 */
[----:B------:R-:W-:Y:S02]  /*1380*/  @UP0 USHF.R.U32.HI UR5, URZ, UR4, UR6 ;  /* 0x00000004ff050299 */ /* 0x000fe40008011606 */
[----:B------:R-:W-:Y:S02]  /*1390*/  UIMAD.WIDE.U32 UR14, UR20, UR27, URZ ;  /* 0x0000001b140e72a5 */ /* 0x000fe4000f8e00ff */
[----:B------:R-:W-:-:S02]  /*13a0*/  UIMAD.WIDE.U32 UR6, UR5, UR16, URZ ;  /* 0x00000010050672a5 */ /* 0x000fc4000f8e00ff */
[----:B------:R-:W-:Y:S02]  /*13b0*/  @UP1 USHF.R.U32.HI UR12, URZ, UR25, UR8 ;  /* 0x00000019ff0c1299 */ /* 0x000fe40008011608 */
[----:B------:R-:W-:Y:S02]  /*13c0*/  UIMAD.WIDE.U32 UR10, UR21, UR24, URZ ;  /* 0x00000018150a72a5 */ /* 0x000fe4000f8e00ff */
[----:B------:R-:W-:Y:S01]  /*13d0*/  UIMAD.WIDE.U32 UR8, UR12, UR16, URZ ;  /* 0x000000100c0872a5 */ /* 0x000fe2000f8e00ff */
[----:B------:R-:W-:Y:S01]  /*13e0*/  UMOV UR14, UR15 ;  /* 0x0000000f000e7c82 */ /* 0x000fe20008000000 */
[----:B------:R-:W-:Y:S01]  /*13f0*/  UMOV UR6, UR7 ;  /* 0x0000000700067c82 */ /* 0x000fe20008000000 */
[----:B------:R-:W-:Y:S02]  /*1400*/  USHF.R.U32.HI UR14, URZ, UR4, UR14 ;  /* 0x00000004ff0e7299 */ /* 0x000fe4000801160e */
[----:B------:R-:W-:Y:S01]  /*1410*/  @UP2 USHF.R.U32.HI UR5, URZ, UR17, UR6 ;  /* 0x00000011ff052299 */ /* 0x000fe20008011606 */
[----:B------:R-:W-:-:S02]  /*1420*/  UMOV UR10, UR11 ;  /* 0x0000000b000a7c82 */ /* 0x000fc40008000000 */
[----:B------:R-:W-:Y:S01]  /*1430*/  UMOV UR6, UR9 ;  /* 0x0000000900067c82 */ /* 0x000fe20008000000 */
[----:B------:R-:W-:Y:S02]  /*1440*/  USHF.R.U32.HI UR10, URZ, UR25, UR10 ;  /* 0x00000019ff0a7299 */ /* 0x000fe4000801160a */
[----:B------:R-:W-:Y:S02]  /*1450*/  @UP2 USHF.R.U32.HI UR12, URZ, UR17, UR6 ;  /* 0x00000011ff0c2299 */ /* 0x000fe40008011606 */
[----:B------:R-:W-:Y:S02]  /*1460*/  USEL UR4, UR20, UR14, !UP0 ;  /* 0x0000000e14047287 */ /* 0x000fe4000c000000 */
[----:B------:R-:W-:Y:S02]  /*1470*/  UIMAD UR6, UR5, UR18, URZ ;  /* 0x00000012050672a4 */ /* 0x000fe4000f8e02ff */
[----:B------:R-:W-:Y:S02]  /*1480*/  USEL UR5, UR21, UR10, !UP1 ;  /* 0x0000000a15057287 */ /* 0x000fe4000c800000 */
[----:B------:R-:W-:-:S02]  /*1490*/  UIMAD UR8, UR12, UR18, URZ ;  /* 0x000000120c0872a4 */ /* 0x000fc4000f8e02ff */
[----:B------:R-:W-:Y:S02]  /*14a0*/  UISETP.GE.AND UP0, UPT, UR4, UR6, UPT ;  /* 0x000000060400728c */ /* 0x000fe4000bf06270 */
[----:B------:R-:W-:Y:S02]  /*14b0*/  UIMAD.WIDE.U32 UR6, UR4, UR16, URZ ;  /* 0x00000010040672a5 */ /* 0x000fe4000f8e00ff */
[----:B------:R-:W-:Y:S02]  /*14c0*/  UISETP.GE.OR UP0, UPT, UR5, UR8, UP0 ;  /* 0x000000080500728c */ /* 0x000fe40008706670 */
[----:B------:R-:W-:Y:S02]  /*14d0*/  UIMAD.WIDE.U32 UR8, UR5, UR16, URZ ;  /* 0x00000010050872a5 */ /* 0x000fe4000f8e00ff */
[----:B------:R-:W-:Y:S02]  /*14e0*/  USHF.R.U32.HI UR7, URZ, UR17, UR7 ;  /* 0x00000011ff077299 */ /* 0x000fe40008011607 */
[----:B------:R-:W-:-:S02]  /*14f0*/  UIADD3 UR10, UPT, UPT, -UR4, URZ, URZ ;  /* 0x000000ff040a7290 */ /* 0x000fc4000fffe1ff */
[----:B------:R-:W-:Y:S02]  /*1500*/  USEL UR7, UR4, UR7, !UP2 ;  /* 0x0000000704077287 */ /* 0x000fe4000d000000 */
[----:B------:R-:W-:Y:S01]  /*1510*/  UIADD3 UR16, UPT, UPT, -UR5, URZ, URZ ;  /* 0x000000ff05107290 */ /* 0x000fe2000fffe1ff */
[----:B------:R-:W-:Y:S01]  /*1520*/  @!UP0 UMOV UR6, UR9 ;  /* 0x0000000900068c82 */ /* 0x000fe20008000000 */
[----:B------:R-:W-:Y:S02]  /*1530*/  UIADD3 UR8, UPT, UPT, -UR7, URZ, URZ ;  /* 0x000000ff07087290 */ /* 0x000fe4000fffe1ff */
[----:B------:R-:W-:Y:S02]  /*1540*/  @!UP0 USHF.R.U32.HI UR6, URZ, UR17, UR6 ;  /* 0x00000011ff068299 */ /* 0x000fe40008011606 */
[----:B------:R-:W-:Y:S02]  /*1550*/  UIMAD UR8, UR18, UR8, UR4 ;  /* 0x00000008120872a4 */ /* 0x000fe4000f8e0204 */
[----:B------:R-:W-:-:S02]  /*1560*/  @!UP0 USEL UR6, UR5, UR6, !UP2 ;  /* 0x0000000605068287 */ /* 0x000fc4000d000000 */
[----:B------:R-:W-:Y:S02]  /*1570*/  UIMAD UR20, UR26, UR10, UR20 ;  /* 0x0000000a1a1472a4 */ /* 0x000fe4000f8e0214 */
[----:B------:R-:W-:Y:S02]  /*1580*/  @!UP0 UIADD3 UR7, UPT, UPT, UR7, -UR6, URZ ;  /* 0x8000000607078290 */ /* 0x000fe4000fffe0ff */
[----:B------:R-:W-:Y:S02]  /*1590*/  @!UP0 UIMAD UR6, UR8, UR12, UR6 ;  /* 0x0000000c080682a4 */ /* 0x000fe4000f8e0206 */
[----:B------:R-:W-:Y:S02]  /*15a0*/  @!UP0 UIMAD UR4, UR7, UR18, UR5 ;  /* 0x00000012070482a4 */ /* 0x000fe4000f8e0205 */
[----:B------:R-:W-:Y:S02]  /*15b0*/  UIMAD UR16, UR22, UR16, UR21 ;  /* 0x00000010161072a4 */ /* 0x000fe4000f8e0215 */
[----:B------:R-:W-:Y:S01]  /*15c0*/  UIMAD UR20, UR4, UR26, UR20 ;  /* 0x0000001a041472a4 */ /* 0x000fe2000f8e0214 */
[----:B------:R-:W-:-:S02]  /*15d0*/  @!UP0 UMOV UR5, UR6 ;  /* 0x0000000600058c82 */ /* 0x000fc40008000000 */
[----:B------:R-:W-:-:S12]  /*15e0*/  UIMAD UR16, UR5, UR22, UR16 ;  /* 0x00000016051072a4 */ /* 0x000fd8000f8e0210 */
.L_x_18:
[----:B------:R-:W-:Y:S02]  /*15f0*/  UISETP.NE.AND UP1, UPT, UR23, 0x1, UPT ;  /* 0x000000011700788c */ /* 0x000fe4000bf25270 */
[----:B------:R-:W-:Y:S02]  /*1600*/  UISETP.NE.AND UP0, UPT, UR13, 0x2, UPT ;  /* 0x000000020d00788c */ /* 0x000fe4000bf05270 */
[----:B------:R-:W-:Y:S02]  /*1610*/  ULOP3.LUT UR28, UR28, 0x2000, URZ, 0xc0, !UPT ;  /* 0x000020001c1c7892 */ /* 0x000fe4000f8ec0ff */
[----:B------:R-:W-:-:S03]  /*1620*/  USHF.L.U32 UR24, UR29, UR19, URZ ;  /* 0x000000131d187299 */ /* 0x000fc600080006ff */
[----:B------:R-:W-:Y:S09]  /*1630*/  BRA.U UP1, `(.L_x_19) ;  /* 0x0000000101447547 */ /* 0x000ff2000b800000 */
[----:B------:R-:W1:Y:S01]  /*1640*/  LDCU.128 UR8, c[0x0][0xb10] ;  /* 0x00016200ff0877ac */ /* 0x000e620008000c00 */
[----:B------:R-:W2:Y:S01]  /*1650*/  LDCU UR12, c[0x0][0xb0c] ;  /* 0x00016180ff0c77ac */ /* 0x000ea20008000800 */
[----:B------:R-:W3:Y:S01]  /*1660*/  LDCU UR14, c[0x0][0xb20] ;  /* 0x00016400ff0e77ac */ /* 0x000ee20008000800 */
[----:B-1----:R-:W-:Y:S02]  /*1670*/  UIMAD.WIDE.U32 UR6, UR16, UR8, URZ ;  /* 0x00000008100672a5 */ /* 0x002fe4000f8e00ff */
[----:B------:R-:W-:Y:S02]  /*1680*/  UIMAD.WIDE.U32 UR4, UR20, UR11, URZ ;  /* 0x0000000b140472a5 */ /* 0x000fe4000f8e00ff */
[----:B--2---:R-:W-:Y:S02]  /*1690*/  UISETP.NE.AND UP2, UPT, UR12, 0x1, UPT ;  /* 0x000000010c00788c */ /* 0x004fe4000bf45270 */
[----:B------:R-:W-:Y:S01]  /*16a0*/  UISETP.NE.AND UP1, UPT, UR10, 0x1, UPT ;  /* 0x000000010a00788c */ /* 0x000fe2000bf25270 */
[----:B------:R-:W-:-:S02]  /*16b0*/  UMOV UR6, UR7 ;  /* 0x0000000700067c82 */ /* 0x000fc40008000000 */
[----:B------:R-:W-:Y:S01]  /*16c0*/  UMOV UR4, UR5 ;  /* 0x0000000500047c82 */ /* 0x000fe20008000000 */
[----:B------:R-:W-:Y:S02]  /*16d0*/  USHF.R.U32.HI UR6, URZ, UR9, UR6 ;  /* 0x00000009ff067299 */ /* 0x000fe40008011606 */
[----:B---3--:R-:W-:Y:S02]  /*16e0*/  USHF.R.U32.HI UR4, URZ, UR14, UR4 ;  /* 0x0000000eff047299 */ /* 0x008fe40008011604 */
[----:B------:R-:W-:Y:S02]  /*16f0*/  USEL UR5, UR16, UR6, !UP2 ;  /* 0x0000000610057287 */ /* 0x000fe4000d000000 */
[----:B------:R-:W-:-:S04]  /*1700*/  USEL UR4, UR20, UR4, !UP1 ;  /* 0x0000000414047287 */ /* 0x000fc8000c800000 */
[----:B------:R-:W-:Y:S02]  /*1710*/  UIADD3 UR6, UPT, UPT, -UR4, UR5, URZ ;  /* 0x0000000504067290 */ /* 0x000fe4000fffe1ff */
[----:B------:R-:W-:Y:S02]  /*1720*/  UIADD3 UR4, UPT, UPT, UR4, -UR5, URZ ;  /* 0x8000000504047290 */ /* 0x000fe4000fffe0ff */
[----:B------:R-:W-:Y:S02]  /*1730*/  UIMAD UR20, UR6, UR10, UR20 ;  /* 0x0000000a061472a4 */ /* 0x000fe4000f8e0214 */
[----:B------:R-:W-:-:S12]  /*1740*/  UIMAD UR16, UR4, UR12, UR16 ;  /* 0x0000000c041072a4 */ /* 0x000fd8000f8e0210 */
.L_x_19:
[----:B------:R-:W-:Y:S05]  /*1750*/  BRA.U !UP5, `(.L_x_20) ;  /* 0x000000010d0c7547 */ /* 0x000fea000b800000 */
[----:B------:R-:W-:Y:S01]  /*1760*/  UCGABAR_WAIT ;  /* 0x0000000000007dc7 */ /* 0x000fe20008000000 */
[----:B------:R-:W-:Y:S01]  /*1770*/  CCTL.IVALL ;  /* 0x00000000ff00798f */ /* 0x000fe20002000000 */
[----:B------:R-:W-:Y:S05]  /*1780*/  BRA `(.L_x_21) ;  /* 0x0000000000047947 */ /* 0x000fea0003800000 */
.L_x_20:
[----:B------:R-:W-:Y:S06]  /*1790*/  BAR.SYNC.DEFER_BLOCKING 0x0 ;  /* 0x0000000000007b1d */ /* 0x000fec0000010000 */
.L_x_21:
[----:B------:R-:W-:Y:S05]  /*17a0*/  BRA.U UP0, `(.L_x_22) ;  /* 0x0000001500687547 */ /* 0x000fea000b800000 */
[----:B------:R-:W1:Y:S01]  /*17b0*/  LDCU UR6, c[0x0][0x38c] ;  /* 0x00007180ff0677ac */ /* 0x000e620008000800 */
[----:B------:R-:W-:Y:S01]  /*17c0*/  PLOP3.LUT P1, PT, PT, PT, UP3, 0x80, 0x8 ;  /* 0x000000000008781c */ /* 0x000fe20003f2f038 */
[----:B------:R-:W-:Y:S01]  /*17d0*/  IMAD.MOV.U32 R12, RZ, RZ, 0x1 ;  /* 0x00000001ff0c7424 */ /* 0x000fe200078e00ff */
[----:B------:R-:W-:Y:S01]  /*17e0*/  ISETP.NE.AND P2, PT, R0, RZ, P3 ;  /* 0x000000ff0000720c */ /* 0x000fe20001f45270 */
[----:B------:R-:W-:Y:S01]  /*17f0*/  USHF.L.U32 UR7, UR21, 0x7, URZ ;  /* 0x0000000715077899 */ /* 0x000fe200080006ff */
[----:B------:R-:W-:Y:S01]  /*1800*/  PLOP3.LUT P1, PT, P1, PT, PT, 0x8, 0x80 ;  /* 0x000000000080781c */ /* 0x000fe20000f2e170 */
[----:B------:R-:W-:Y:S01]  /*1810*/  UMOV UR8, 0x400 ;  /* 0x0000040000087882 */ /* 0x000fe20000000000 */
[----:B------:R-:W-:Y:S01]  /*1820*/  UISETP.NE.AND UP1, UPT, UR13, URZ, UPT ;  /* 0x000000ff0d00728c */ /* 0x000fe2000bf25270 */
[----:B------:R-:W-:Y:S01]  /*1830*/  CS2R R10, SRZ ;  /* 0x00000000000a7805 */ /* 0x000fe2000001ff00 */
[----:B------:R-:W-:Y:S01]  /*1840*/  USHF.L.U32 UR46, UR21, 0x6, URZ ;  /* 0x00000006152e7899 */ /* 0x000fe200080006ff */
[----:B------:R-:W-:Y:S01]  /*1850*/  IMAD.MOV.U32 R9, RZ, RZ, RZ ;  /* 0x000000ffff097224 */ /* 0x000fe200078e00ff */
[----:B------:R-:W-:Y:S01]  /*1860*/  ULEA UR13, UR48, UR8, 0x18 ;  /* 0x00000008300d7291 */ /* 0x000fe2000f8ec0ff */
[----:B------:R-:W-:Y:S01]  /*1870*/  IMAD.MOV.U32 R8, RZ, RZ, 0x1 ;  /* 0x00000001ff087424 */ /* 0x000fe200078e00ff */
[----:B------:R-:W2:Y:S01]  /*1880*/  LDCU UR39, c[0x0][0x370] ;  /* 0x00006e00ff2777ac */ /* 0x000ea20008000800 */
[----:B------:R-:W-:-:S02]  /*1890*/  USEL UR21, UR43, 0x2, UP1 ;  /* 0x000000022b157887 */ /* 0x000fc40008800000 */
[----:B-1----:R-:W-:Y:S02]  /*18a0*/  UIADD3 UR5, UPT, UPT, UR6, 0x7f, URZ ;  /* 0x0000007f06057890 */ /* 0x002fe4000fffe0ff */
[----:B------:R-:W-:Y:S02]  /*18b0*/  UIADD3 UR47, UPT, UPT, UR6, 0xfe, URZ ;  /* 0x000000fe062f7890 */ /* 0x000fe4000fffe0ff */
[----:B------:R-:W-:Y:S01]  /*18c0*/  USHF.R.S32.HI UR4, URZ, 0x1f, UR5 ;  /* 0x0000001fff047899 */ /* 0x000fe20008011405 */
[----:B------:R-:W1:Y:S03]  /*18d0*/  LDCU.64 UR26, c[0x0][0x348] ;  /* 0x00006900ff1a77ac */ /* 0x000e660008000a00 */
[----:B------:R-:W-:Y:S02]  /*18e0*/  ULEA.HI UR4, UR4, UR5, URZ, 0x7 ;  /* 0x0000000504047291 */ /* 0x000fe4000f8f38ff */
[----:B------:R-:W-:-:S02]  /*18f0*/  UIADD3 UR5, UPT, UPT, UR6, -0x1, URZ ;  /* 0xffffffff06057890 */ /* 0x000fc4000fffe0ff */
[----:B------:R-:W-:Y:S02]  /*1900*/  USHF.R.S32.HI UR41, URZ, 0x7, UR4 ;  /* 0x00000007ff297899 */ /* 0x000fe40008011404 */
[----:B------:R-:W-:Y:S02]  /*1910*/  UISETP.GE.U32.AND UP2, UPT, UR5, -0xff, UPT ;  /* 0xffffff010500788c */ /* 0x000fe4000bf46070 */
[----:B------:R-:W-:Y:S02]  /*1920*/  UISETP.LT.U32.AND UP0, UPT, UR41, 0x8, UPT ;  /* 0x000000082900788c */ /* 0x000fe4000bf01070 */
[----:B------:R-:W-:Y:S02]  /*1930*/  ULOP3.LUT UR5, UR7, 0x80, URZ, 0xc0, !UPT ;  /* 0x0000008007057892 */ /* 0x000fe4000f8ec0ff */
[----:B------:R-:W-:Y:S01]  /*1940*/  USEL UR40, UR41, 0x8, UP0 ;  /* 0x0000000829287887 */ /* 0x000fe20008000000 */
[----:B------:R-:W3:Y:S03]  /*1950*/  LDCU UR38, c[0x0][0x374] ;  /* 0x00006e80ff2677ac */ /* 0x000ee60008000800 */
[----:B------:R-:W-:-:S02]  /*1960*/  UIADD3 UR4, UPT, UPT, UR40, -0x1, URZ ;  /* 0xffffffff28047890 */ /* 0x000fc4000fffe0ff */
[----:B------:R-:W-:Y:S02]  /*1970*/  @UP2 UIADD3 UR4, UPT, UPT, UR40, URZ, URZ ;  /* 0x000000ff28042290 */ /* 0x000fe4000fffe0ff */
[----:B------:R-:W-:Y:S02]  /*1980*/  ULOP3.LUT UR46, UR46, 0x40, URZ, 0xc0, !UPT ;  /* 0x000000402e2e7892 */ /* 0x000fe4000f8ec0ff */
[----:B------:R-:W-:Y:S02]  /*1990*/  UIADD3 UR30, UPT, UPT, UR13, 0x8400, UR28 ;  /* 0x000084000d1e7890 */ /* 0x000fe4000fffe01c */
[----:B------:R-:W-:Y:S02]  /*19a0*/  ULEA.HI UR44, UR28, UR5, URZ, 0x19 ;  /* 0x000000051c2c7291 */ /* 0x000fe4000f8fc8ff */
[----:B------:R-:W-:Y:S02]  /*19b0*/  UIADD3 UR45, UPT, UPT, UR41, -UR40, URZ ;  /* 0x80000028292d7290 */ /* 0x000fe4000fffe0ff */
[----:B------:R-:W-:-:S02]  /*19c0*/  UIADD3 UR29, UPT, UPT, UR4, 0x1, URZ ;  /* 0x00000001041d7890 */ /* 0x000fc4000fffe0ff */
[----:B------:R-:W-:Y:S01]  /*19d0*/  UIADD3 UR43, UPT, UPT, -UR4, URZ, URZ ;  /* 0x000000ff042b7290 */ /* 0x000fe2000fffe1ff */
[----:B-123--:R-:W-:-:S11]  /*19e0*/  UMOV UR6, URZ ;  /* 0x000000ff00067c82 */ /* 0x00efd60008000000 */
.L_x_42:
[----:B------:R-:W-:-:S09]  /*19f0*/  UISETP.NE.AND UP0, UPT, UR48, URZ, UPT ;  /* 0x000000ff3000728c */ /* 0x000fd2000bf05270 */
[----:B-1----:R-:W-:Y:S05]  /*1a00*/  BRA.U UP0, `(.L_x_23) ;  /* 0x0000000100287547 */ /* 0x002fea000b800000 */
[----:B------:R-:W-:Y:S02]  /*1a10*/  LEA R0, R9, UR13, 0x3 ;  /* 0x0000000d09007c11 */ /* 0x000fe4000f8e18ff */
[----:B------:R-:W-:-:S04]  /*1a20*/  SHF.L.U32 R3, R8, 0x1f, RZ ;  /* 0x0000001f08037819 */ /* 0x000fc800000006ff */
[----:B------:R-:W1:Y:S02]  /*1a30*/  SYNCS.PHASECHK.TRANS64.TRYWAIT P0, [R0+URZ+0x120], R3 ;  /* 0x00012003000075a7 */ /* 0x000e6400080011ff */
[----:B-1----:R-:W-:Y:S05]  /*1a40*/  @!P0 BRA `(.L_x_24) ;  /* 0x0000007400b88947 */ /* 0x002fea0003800000 */
.L_x_128:
[----:B------:R2:W-:Y:S01]  /*1a50*/  SYNCS.ARRIVE.TRANS64.A1T0 RZ, [R0+URZ+0x110], RZ ;  /* 0x000110ff00ff79a7 */ /* 0x0005e200081000ff */
[----:B------:R-:W-:-:S05]  /*1a60*/  VIADD R9, R9, 0x1 ;  /* 0x0000000109097836 */ /* 0x000fca0000000000 */
[----:B------:R-:W-:-:S04]  /*1a70*/  ISETP.NE.AND P0, PT, R9, 0x2, PT ;  /* 0x000000020900780c */ /* 0x000fc80003f05270 */
[----:B-1----:R-:W-:Y:S02]  /*1a80*/  SEL R3, RZ, 0x1, P0 ;  /* 0x00000001ff037807 */ /* 0x002fe40000000000 */
[----:B------:R-:W-:Y:S02]  /*1a90*/  SEL R9, R9, RZ, P0 ;  /* 0x000000ff09097207 */ /* 0x000fe40000000000 */
[----:B------:R-:W-:-:S07]  /*1aa0*/  LOP3.LUT R8, R8, R3, RZ, 0x3c, !PT ;  /* 0x0000000308087212 */ /* 0x000fce00078e3cff */
.L_x_23:
[----:B------:R-:W-:Y:S01]  /*1ab0*/  ULEA UR4, UR6, UR13, 0x3 ;  /* 0x0000000d06047291 */ /* 0x000fe2000f8e18ff */
[----:B--2---:R-:W-:Y:S01]  /*1ac0*/  SHF.L.U32 R0, R12, 0x1f, RZ ;  /* 0x0000001f0c007819 */ /* 0x004fe200000006ff */
[----:B------:R-:W-:Y:S02]  /*1ad0*/  UISETP.GE.U32.AND UP0, UPT, UR47, 0xff, UPT ;  /* 0x000000ff2f00788c */ /* 0x000fe4000bf06070 */
[----:B------:R-:W-:Y:S01]  /*1ae0*/  ULEA UR11, UR20, UR46, 0x7 ;  /* 0x0000002e140b7291 */ /* 0x000fe2000f8e38ff */
[----:B------:R-:W-:-:S04]  /*1af0*/  UMOV UR7, URZ ;  /* 0x000000ff00077c82 */ /* 0x000fc80008000000 */
[----:B------:R1:W2:Y:S01]  /*1b00*/  SYNCS.PHASECHK.TRANS64.TRYWAIT P0, [UR4+0x40], R0 ;  /* 0x00004000ff0075a7 */ /* 0x0002a20008001104 */
[----:B------:R-:W-:-:S04]  /*1b10*/  ULEA.HI UR4, UR16, UR16, URZ, 0x1 ;  /* 0x0000001010047291 */ /* 0x000fc8000f8f08ff */
[----:B------:R-:W-:-:S04]  /*1b20*/  USHF.L.U32 UR4, UR4, 0x7, URZ ;  /* 0x0000000704047899 */ /* 0x000fc800080006ff */
[----:B------:R-:W-:-:S04]  /*1b30*/  ULOP3.LUT UR35, UR4, 0xffffff00, URZ, 0xc0, !UPT ;  /* 0xffffff0004237892 */ /* 0x000fc8000f8ec0ff */
[----:B------:R-:W-:Y:S01]  /*1b40*/  UIADD3 UR35, UPT, UPT, UR44, UR35, URZ ;  /* 0x000000232c237290 */ /* 0x000fe2000fffe0ff */
[----:B------:R-:W-:Y:S11]  /*1b50*/  BRA.U !UP0, `(.L_x_25) ;  /* 0x0000000108c47547 */ /* 0x000ff6000b800000 */
[----:B------:R-:W-:Y:S01]  /*1b60*/  UMOV UR16, UR43 ;  /* 0x0000002b00107c82 */ /* 0x000fe20008000000 */
[----:B------:R-:W-:Y:S01]  /*1b70*/  UMOV UR4, UR6 ;  /* 0x0000000600047c82 */ /* 0x000fe20008000000 */
[----:B------:R-:W-:-:S05]  /*1b80*/  UMOV UR34, URZ ;  /* 0x000000ff00227c82 */ /* 0x000fca0008000000 */
.L_x_31:
[----:B------:R-:W-:Y:S01]  /*1b90*/  ULEA UR33, UR4, UR13, 0x3 ;  /* 0x0000000d04217291 */ /* 0x000fe2000f8e18ff */
[----:B------:R-:W-:Y:S01]  /*1ba0*/  @P3 MOV R2, 0xc000 ;  /* 0x0000c00000023802 */ /* 0x000fe20000000f00 */
[----:B--234-:R-:W-:Y:S10]  /*1bb0*/  @P0 BRA `(.L_x_26) ;  /* 0x00000000000c0947 */ /* 0x01cff40003800000 */
[----:B------:R-:W-:-:S04]  /*1bc0*/  SHF.L.U32 R3, R12, 0x1f, RZ ;  /* 0x0000001f0c037819 */ /* 0x000fc800000006ff */
[----:B------:R-:W2:Y:S02]  /*1bd0*/  SYNCS.PHASECHK.TRANS64.TRYWAIT P0, [UR33+0x40], R3 ;  /* 0x00004003ff0075a7 */ /* 0x000ea40008001121 */
[----:B--2---:R-:W-:Y:S05]  /*1be0*/  @!P0 BRA `(.L_x_27) ;  /* 0x0000007400648947 */ /* 0x004fea0003800000 */
.L_x_26:
[----:B------:R2:W-:Y:S01]  /*1bf0*/  @P3 SYNCS.ARRIVE.TRANS64 RZ, [UR33], R2 ;  /* 0x00000002ffff39a7 */ /* 0x0005e20008000021 */
[----:B------:R-:W-:Y:S02]  /*1c00*/  ULOP3.LUT UR5, UR21, 0x2, URZ, 0xfc, !UPT ;  /* 0x0000000215057892 */ /* 0x000fe4000f8efcff */
[----:B------:R-:W-:Y:S02]  /*1c10*/  UIADD3 UR16, UPT, UPT, UR16, 0x1, URZ ;  /* 0x0000000110107890 */ /* 0x000fe4000fffe0ff */
[----:B------:R-:W-:Y:S02]  /*1c20*/  UISETP.NE.AND UP0, UPT, UR5, 0x2, UPT ;  /* 0x000000020500788c */ /* 0x000fe4000bf05270 */
[----:B------:R-:W-:-:S07]  /*1c30*/  UISETP.NE.AND UP2, UPT, UR16, 0x1, UPT ;  /* 0x000000011000788c */ /* 0x000fce000bf45270 */
[----:B------:R-:W-:Y:S05]  /*1c40*/  BRA.U UP0, `(.L_x_28) ;  /* 0x0000000100047547 */ /* 0x000fea000b800000 */
[----:B------:R-:W-:Y:S05]  /*1c50*/  BPT.TRAP 0x1 ;  /* 0x000000040000795c */ /* 0x000fea0000300000 */
.L_x_28:
[----:B------:R-:W-:Y:S04]  /*1c60*/  BSSY.RECONVERGENT B0, `(.L_x_29) ;  /* 0x0000003000007945 */ /* 0x000fe80003800200 */
[----:B------:R-:W-:Y:S05]  /*1c70*/  @!P2 BRA `(.L_x_30) ;  /* 0x000000000004a947 */ /* 0x000fea0003800000 */
[----:B------:R-:W-:Y:S05]  /*1c80*/  BPT.TRAP 0x1 ;  /* 0x000000040000795c */ /* 0x000fea0000300000 */
.L_x_30:
[----:B------:R-:W-:Y:S05]  /*1c90*/  BSYNC.RECONVERGENT B0 ;  /* 0x0000000000007941 */ /* 0x000fea0003800200 */
.L_x_29:
[----:B------:R-:W-:Y:S02]  /*1ca0*/  UIADD3 UR5, UPT, UPT, UR4, 0x1, URZ ;  /* 0x0000000104057890 */ /* 0x000fe4000fffe0ff */
[----:B------:R-:W-:Y:S02]  /*1cb0*/  ULEA UR32, UR4, UR28, 0xe ;  /* 0x0000001c04207291 */ /* 0x000fe4000f8e70ff */
[----:B------:R-:W-:Y:S02]  /*1cc0*/  UISETP.NE.AND UP0, UPT, UR5, 0x8, UPT ;  /* 0x000000080500788c */ /* 0x000fe4000bf05270 */
[----:B------:R-:W-:Y:S02]  /*1cd0*/  UIADD3 UR14, UP1, UPT, UR26, 0x80, URZ ;  /* 0x000000801a0e7890 */ /* 0x000fe4000ff3e0ff */
[----:B------:R-:W-:Y:S02]  /*1ce0*/  USEL UR7, URZ, 0x1, UP0 ;  /* 0x00000001ff077887 */ /* 0x000fe40008000000 */
[----:B------:R-:W-:-:S02]  /*1cf0*/  USEL UR6, UR5, URZ, UP0 ;  /* 0x000000ff05067287 */ /* 0x000fc40008000000 */
[----:B------:R-:W-:Y:S02]  /*1d00*/  ULEA UR8, UR4, UR13, 0xd ;  /* 0x0000000d04087291 */ /* 0x000fe4000f8e68ff */
[----:B------:R-:W-:Y:S01]  /*1d10*/  ULEA UR5, UR6, UR13, 0x3 ;  /* 0x0000000d06057291 */ /* 0x000fe2000f8e18ff */
[----:B------:R-:W-:Y:S01]  /*1d20*/  LOP3.LUT R12, R12, UR7, RZ, 0x3c, !PT ;  /* 0x000000070c0c7c12 */ /* 0x000fe2000f8e3cff */
[----:B------:R-:W-:Y:S02]  /*1d30*/  UIADD3 UR4, UP0, UPT, UR26, 0x180, URZ ;  /* 0x000001801a047890 */ /* 0x000fe4000ff1e0ff */
[----:B------:R-:W-:Y:S01]  /*1d40*/  ULOP3.LUT UR33, UR33, 0xfefffff8, URZ, 0xc0, !UPT ;  /* 0xfefffff821217892 */ /* 0x000fe2000f8ec0ff */
[----:B-1----:R-:W-:Y:S01]  /*1d50*/  SHF.L.U32 R0, R12, 0x1f, RZ ;  /* 0x0000001f0c007819 */ /* 0x002fe200000006ff */
[----:B------:R-:W-:Y:S02]  /*1d60*/  UIADD3.X UR15, UPT, UPT, URZ, UR27, URZ, UP1, !UPT ;  /* 0x0000001bff0f7290 */ /* 0x000fe40008ffe4ff */
[----:B------:R-:W-:Y:S01]  /*1d70*/  UIADD3 UR32, UPT, UPT, UR13, 0x8400, UR32 ;  /* 0x000084000d207890 */ /* 0x000fe2000fffe020 */
[----:B------:R3:W4:Y:S01]  /*1d80*/  SYNCS.PHASECHK.TRANS64.TRYWAIT P0, [UR5+0x40], R0 ;  /* 0x00004000ff0075a7 */ /* 0x0007220008001105 */
[----:B------:R-:W-:-:S02]  /*1d90*/  UPRMT UR7, URZ, 0x5410, UR24 ;  /* 0x00005410ff077896 */ /* 0x000fc40008000018 */
[----:B------:R-:W-:Y:S02]  /*1da0*/  UIADD3 UR8, UPT, UPT, UR8, 0x28400, URZ ;  /* 0x0002840008087890 */ /* 0x000fe4000fffe0ff */
[----:B------:R-:W-:Y:S01]  /*1db0*/  UIADD3.X UR5, UPT, UPT, URZ, UR27, URZ, UP0, !UPT ;  /* 0x0000001bff057290 */ /* 0x000fe200087fe4ff */
[----:B------:R-:W-:Y:S01]  /*1dc0*/  UMOV UR18, 0x0 ;  /* 0x0000000000127882 */ /* 0x000fe20000000000 */
[----:B------:R-:W-:Y:S01]  /*1dd0*/  UMOV UR19, 0x10000000 ;  /* 0x1000000000137882 */ /* 0x000fe20000000000 */
[----:B------:R-:W-:Y:S01]  /*1de0*/  UMOV UR10, UR34 ;  /* 0x00000022000a7c82 */ /* 0x000fe20008000000 */
[----:B------:R-:W-:Y:S01]  /*1df0*/  UMOV UR12, UR36 ;  /* 0x00000024000c7c82 */ /* 0x000fe20008000000 */
[----:B------:R-:W-:Y:S01]  /*1e00*/  UMOV UR9, UR33 ;  /* 0x0000002100097c82 */ /* 0x000fe20008000000 */
[----:B------:R1:W-:Y:S03]  /*1e10*/  UTMALDG.3D.MULTICAST.2CTA [UR32], [UR14], UR7, desc[UR18] ;  /* 0x000012200e0073b4 */ /* 0x0003e60008211807 */
[----:B------:R2:W-:Y:S01]  /*1e20*/  UTMALDG.3D.2CTA [UR8], [UR4], desc[UR18] ;  /* 0x00001208040075b4 */ /* 0x0005e20008211000 */
[----:B-1----:R-:W-:Y:S01]  /*1e30*/  UIADD3 UR34, UPT, UPT, UR34, 0x80, URZ ;  /* 0x0000008022227890 */ /* 0x002fe2000fffe0ff */
[----:B------:R-:W-:Y:S01]  /*1e40*/  UMOV UR7, UR29 ;  /* 0x0000001d00077c82 */ /* 0x000fe20008000000 */
[----:B--2---:R-:W-:Y:S01]  /*1e50*/  UMOV UR4, UR6 ;  /* 0x0000000600047c82 */ /* 0x004fe20008000000 */
[----:B------:R-:W-:Y:S09]  /*1e60*/  BRA.U UP2, `(.L_x_31) ;  /* 0xfffffffd02487547 */ /* 0x000ff2000b83ffff */
.L_x_25:
[----:B------:R-:W-:Y:S01]  /*1e70*/  ULEA UR4, UR6, UR13, 0x3 ;  /* 0x0000000d06047291 */ /* 0x000fe2000f8e18ff */
[----:B-1-3--:R-:W-:Y:S01]  /*1e80*/  SHF.L.U32 R0, R12, 0x1f, RZ ;  /* 0x0000001f0c007819 */ /* 0x00afe200000006ff */
[----:B------:R-:W-:Y:S01]  /*1e90*/  @!P1 SYNCS.ARRIVE.TRANS64.A1T0 RZ, [UR13+0xa8], RZ ;  /* 0x0000a8ffffff99a7 */ /* 0x000fe2000810000d */
[----:B------:R-:W-:-:S06]  /*1ea0*/  UISETP.GT.AND UP0, UPT, UR41, UR40, UPT ;  /* 0x000000282900728c */ /* 0x000fcc000bf04270 */
[----:B--2-4-:R1:W2:Y:S03]  /*1eb0*/  SYNCS.PHASECHK.TRANS64.TRYWAIT P0, [UR4+0x40], R0 ;  /* 0x00004000ff0075a7 */ /* 0x0142a60008001104 */
[----:B------:R-:W-:Y:S05]  /*1ec0*/  BRA.U !UP0, `(.L_x_32) ;  /* 0x0000000108c07547 */ /* 0x000fea000b800000 */
[----:B------:R-:W-:Y:S01]  /*1ed0*/  UIADD3 UR25, UPT, UPT, UR45, UR7, URZ ;  /* 0x000000072d197290 */ /* 0x000fe2000fffe0ff */
[----:B------:R-:W-:-:S11]  /*1ee0*/  UMOV UR4, UR6 ;  /* 0x0000000600047c82 */ /* 0x000fd60008000000 */
.L_x_38:
[----:B------:R-:W-:Y:S01]  /*1ef0*/  ULEA UR17, UR4, UR13, 0x3 ;  /* 0x0000000d04117291 */ /* 0x000fe2000f8e18ff */
[----:B--2---:R-:W-:Y:S01]  /*1f00*/  @P3 MOV R2, 0xc000 ;  /* 0x0000c00000023802 */ /* 0x004fe20000000f00 */
[----:B--2-4-:R-:W-:Y:S10]  /*1f10*/  @P0 BRA `(.L_x_33) ;  /* 0x00000000000c0947 */ /* 0x014ff40003800000 */
[----:B------:R-:W-:-:S04]  /*1f20*/  SHF.L.U32 R3, R12, 0x1f, RZ ;  /* 0x0000001f0c037819 */ /* 0x000fc800000006ff */
[----:B------:R-:W2:Y:S02]  /*1f30*/  SYNCS.PHASECHK.TRANS64.TRYWAIT P0, [UR17+0x40], R3 ;  /* 0x00004003ff0075a7 */ /* 0x000ea40008001111 */
[----:B--2---:R-:W-:Y:S05]  /*1f40*/  @!P0 BRA `(.L_x_34) ;  /* 0x0000007000a48947 */ /* 0x004fea0003800000 */
.L_x_33:
[----:B------:R2:W-:Y:S01]  /*1f50*/  @P3 SYNCS.ARRIVE.TRANS64 RZ, [UR17], R2 ;  /* 0x00000002ffff39a7 */ /* 0x0005e20008000011 */
[----:B------:R-:W-:-:S04]  /*1f60*/  ULOP3.LUT UR5, UR21, 0x2, URZ, 0xfc, !UPT ;  /* 0x0000000215057892 */ /* 0x000fc8000f8efcff */
[----:B------:R-:W-:-:S09]  /*1f70*/  UISETP.NE.AND UP0, UPT, UR5, 0x2, UPT ;  /* 0x000000020500788c */ /* 0x000fd2000bf05270 */
[----:B------:R-:W-:Y:S05]  /*1f80*/  BRA.U UP0, `(.L_x_35) ;  /* 0x0000000100047547 */ /* 0x000fea000b800000 */
[----:B------:R-:W-:Y:S05]  /*1f90*/  BPT.TRAP 0x1 ;  /* 0x000000040000795c */ /* 0x000fea0000300000 */
.L_x_35:
[----:B------:R-:W-:Y:S04]  /*1fa0*/  BSSY.RECONVERGENT B0, `(.L_x_36) ;  /* 0x0000003000007945 */ /* 0x000fe80003800200 */
[----:B------:R-:W-:Y:S05]  /*1fb0*/  @!P2 BRA `(.L_x_37) ;  /* 0x000000000004a947 */ /* 0x000fea0003800000 */
[----:B------:R-:W-:Y:S05]  /*1fc0*/  BPT.TRAP 0x1 ;  /* 0x000000040000795c */ /* 0x000fea0000300000 */
.L_x_37:
[----:B------:R-:W-:Y:S05]  /*1fd0*/  BSYNC.RECONVERGENT B0 ;  /* 0x0000000000007941 */ /* 0x000fea0003800200 */
.L_x_36:
[----:B------:R-:W-:Y:S02]  /*1fe0*/  UIADD3 UR5, UPT, UPT, UR4, 0x1, URZ ;  /* 0x0000000104057890 */ /* 0x000fe4000fffe0ff */
[----:B------:R-:W-:Y:S02]  /*1ff0*/  UIADD3 UR14, UP1, UPT, UR26, 0x80, URZ ;  /* 0x000000801a0e7890 */ /* 0x000fe4000ff3e0ff */
[----:B------:R-:W-:Y:S02]  /*2000*/  UISETP.NE.AND UP0, UPT, UR5, 0x8, UPT ;  /* 0x000000080500788c */ /* 0x000fe4000bf05270 */
[----:B------:R-:W-:Y:S02]  /*2010*/  ULEA UR16, UR4, UR30, 0xe ;  /* 0x0000001e04107291 */ /* 0x000fe4000f8e70ff */
[----:B------:R-:W-:Y:S02]  /*2020*/  USEL UR8, URZ, 0x1, UP0 ;  /* 0x00000001ff087887 */ /* 0x000fe40008000000 */
[----:B------:R-:W-:-:S02]  /*2030*/  USEL UR6, UR5, URZ, UP0 ;  /* 0x000000ff05067287 */ /* 0x000fc40008000000 */
[----:B------:R-:W-:Y:S02]  /*2040*/  UIADD3 UR22, UP0, UPT, UR26, 0x180, URZ ;  /* 0x000001801a167890 */ /* 0x000fe4000ff1e0ff */
[----:B------:R-:W-:Y:S01]  /*2050*/  LOP3.LUT R12, R12, UR8, RZ, 0x3c, !PT ;  /* 0x000000080c0c7c12 */ /* 0x000fe2000f8e3cff */
[----:B------:R-:W-:Y:S02]  /*2060*/  ULEA UR8, UR4, UR13, 0xd ;  /* 0x0000000d04087291 */ /* 0x000fe4000f8e68ff */
[----:B------:R-:W-:Y:S01]  /*2070*/  ULEA UR5, UR6, UR13, 0x3 ;  /* 0x0000000d06057291 */ /* 0x000fe2000f8e18ff */
[----:B-1----:R-:W-:Y:S01]  /*2080*/  SHF.L.U32 R0, R12, 0x1f, RZ ;  /* 0x0000001f0c007819 */ /* 0x002fe200000006ff */
[----:B------:R-:W-:Y:S02]  /*2090*/  USHF.L.U32 UR18, UR7, 0x7, URZ ;  /* 0x0000000707127899 */ /* 0x000fe400080006ff */
[----:B------:R-:W-:Y:S02]  /*20a0*/  ULOP3.LUT UR17, UR17, 0xfefffff8, URZ, 0xc0, !UPT ;  /* 0xfefffff811117892 */ /* 0x000fe4000f8ec0ff */
[----:B------:R-:W-:-:S02]  /*20b0*/  UIADD3.X UR15, UPT, UPT, URZ, UR27, URZ, UP1, !UPT ;  /* 0x0000001bff0f7290 */ /* 0x000fc40008ffe4ff */
[----:B------:R-:W-:Y:S01]  /*20c0*/  UPRMT UR4, URZ, 0x5410, UR24 ;  /* 0x00005410ff047896 */ /* 0x000fe20008000018 */
[----:B------:R3:W4:Y:S01]  /*20d0*/  SYNCS.PHASECHK.TRANS64.TRYWAIT P0, [UR5+0x40], R0 ;  /* 0x00004000ff0075a7 */ /* 0x0007220008001105 */
[----:B------:R-:W-:Y:S02]  /*20e0*/  UIADD3 UR8, UPT, UPT, UR8, 0x28400, URZ ;  /* 0x0002840008087890 */ /* 0x000fe4000fffe0ff */
[----:B------:R-:W-:Y:S01]  /*20f0*/  UIADD3.X UR23, UPT, UPT, URZ, UR27, URZ, UP0, !UPT ;  /* 0x0000001bff177290 */ /* 0x000fe200087fe4ff */
[----:B------:R-:W-:Y:S01]  /*2100*/  UMOV UR32, 0x0 ;  /* 0x0000000000207882 */ /* 0x000fe20000000000 */
[----:B------:R-:W-:Y:S01]  /*2110*/  UMOV UR33, 0x10000000 ;  /* 0x1000000000217882 */ /* 0x000fe20000000000 */
[----:B------:R-:W-:Y:S01]  /*2120*/  UMOV UR19, UR35 ;  /* 0x0000002300137c82 */ /* 0x000fe20008000000 */
[----:B------:R-:W-:Y:S01]  /*2130*/  UMOV UR20, UR36 ;  /* 0x0000002400147c82 */ /* 0x000fe20008000000 */
[----:B------:R-:W-:Y:S01]  /*2140*/  UMOV UR12, UR36 ;  /* 0x00000024000c7c82 */ /* 0x000fe20008000000 */
[----:B------:R-:W-:Y:S01]  /*2150*/  UMOV UR9, UR17 ;  /* 0x0000001100097c82 */ /* 0x000fe20008000000 */
[----:B------:R-:W-:Y:S01]  /*2160*/  UMOV UR10, UR18 ;  /* 0x00000012000a7c82 */ /* 0x000fe20008000000 */
[----:B------:R1:W-:Y:S01]  /*2170*/  UTMALDG.3D.MULTICAST.2CTA [UR16], [UR14], UR4, desc[UR32] ;  /* 0x000020100e0073b4 */ /* 0x0003e20008211804 */
[----:B------:R-:W-:-:S04]  /*2180*/  UIADD3 UR7, UPT, UPT, UR7, 0x1, URZ ;  /* 0x0000000107077890 */ /* 0x000fc8000fffe0ff */
[----:B------:R-:W-:Y:S01]  /*2190*/  UISETP.NE.AND UP0, UPT, UR7, UR25, UPT ;  /* 0x000000190700728c */ /* 0x000fe2000bf05270 */
[----:B------:R3:W-:Y:S01]  /*21a0*/  UTMALDG.3D.2CTA [UR8], [UR22], desc[UR32] ;  /* 0x00002008160075b4 */ /* 0x0007e20008211000 */
[----:B-1----:R-:W-:-:S07]  /*21b0*/  UMOV UR4, UR6 ;  /* 0x0000000600047c82 */ /* 0x002fce0008000000 */
[----:B---3--:R-:W-:Y:S05]  /*21c0*/  BRA.U UP0, `(.L_x_38) ;  /* 0xfffffffd00487547 */ /* 0x008fea000b83ffff */
.L_x_32:
[C---:B------:R-:W-:Y:S01]  /*21d0*/  LEA R3, R11.reuse, UR13, 0x3 ;  /* 0x0000000d0b037c11 */ /* 0x040fe2000f8e18ff */
[----:B------:R-:W-:Y:S01]  /*21e0*/  NOP ;  /* 0x0000000000007918 */ /* 0x000fe20000000000 */
[----:B-1----:R-:W-:Y:S02]  /*21f0*/  SHF.L.U32 R0, R10, 0x1f, RZ ;  /* 0x0000001f0a007819 */ /* 0x002fe400000006ff */
[----:B------:R-:W-:Y:S02]  /*2200*/  LEA R5, R11, UR13, 0x4 ;  /* 0x0000000d0b057c11 */ /* 0x000fe4000f8e20ff */
[----:B--2-4-:R-:W1:Y:S02]  /*2210*/  SYNCS.PHASECHK.TRANS64.TRYWAIT P0, [R3+URZ+0xb0], R0 ;  /* 0x0000b000030075a7 */ /* 0x014e6400080011ff */
[----:B-1----:R-:W-:Y:S05]  /*2220*/  @!P0 BRA `(.L_x_39) ;  /* 0x0000007000048947 */ /* 0x002fea0003800000 */
.L_x_131:
[----:B------:R-:W2:Y:S01]  /*2230*/  LDS.128 R4, [R5+0x140] ;  /* 0x0001400005047984 */ /* 0x000ea20000000c00 */
[----:B------:R-:W-:Y:S01]  /*2240*/  UISETP.GE.AND UP0, UPT, UR42, 0x1, UPT ;  /* 0x000000012a00788c */ /* 0x000fe2000bf06270 */
[----:B------:R-:W-:Y:S01]  /*2250*/  @!PT LDS RZ, [RZ] ;  /* 0x00000000fffff984 */ /* 0x000fe20000000800 */
[----:B------:R-:W-:Y:S01]  /*2260*/  @!PT LDS RZ, [RZ] ;  /* 0x00000000fffff984 */ /* 0x000fe20000000800 */
[----:B------:R-:W-:Y:S01]  /*2270*/  @!PT LDS RZ, [RZ] ;  /* 0x00000000fffff984 */ /* 0x000fe20000000800 */
[----:B------:R-:W-:Y:S01]  /*2280*/  @!PT LDS RZ, [RZ] ;  /* 0x00000000fffff984 */ /* 0x000fe20000000800 */
[----:B------:R3:W-:Y:S06]  /*2290*/  MEMBAR.ALL.CTA ;  /* 0x0000000000007992 */ /* 0x0007ec0000008000 */
[----:B---3--:R-:W3:Y:S01]  /*22a0*/  FENCE.VIEW.ASYNC.S ;  /* 0x00000000000073c6 */ /* 0x008ee20000000000 */
[----:B--2---:R-:W-:-:S13]  /*22b0*/  LOP3.LUT P0, RZ, R6, 0x1, RZ, 0xc0, !PT ;  /* 0x0000000106ff7812 */ /* 0x004fda000780c0ff */
[----:B---3--:R-:W-:Y:S01]  /*22c0*/  VOTEU.ANY UP1, P0 ;  /* 0x0000000000ff7886 */ /* 0x008fe20000020100 */
[----:B------:R-:W-:-:S13]  /*22d0*/  PLOP3.LUT P0, PT, PT, PT, UP1, 0x80, 0x8 ;  /* 0x000000000008781c */ /* 0x000fda0003f0f018 */
[----:B-1----:R-:W-:Y:S02]  /*22e0*/  @P0 LOP3.LUT R0, R5, 0xffff, RZ, 0xc0, !PT ;  /* 0x0000ffff05000812 */ /* 0x002fe400078ec0ff */
[----:B------:R-:W-:Y:S02]  /*22f0*/  @P0 MOV R2, R4 ;  /* 0x0000000400020202 */ /* 0x000fe40000000f00 */
[----:B------:R-:W-:Y:S01]  /*2300*/  @P0 R2UR UR5, R0 ;  /* 0x00000000000502ca */ /* 0x000fe200000e0000 */
[----:B------:R-:W-:Y:S01]  /*2310*/  VIADD R0, R3, 0xc0 ;  /* 0x000000c003007836 */ /* 0x000fe20000000000 */
[----:B------:R-:W-:Y:S02]  /*2320*/  @P0 SHF.R.U32.HI R4, RZ, 0x10, R5 ;  /* 0x00000010ff040819 */ /* 0x000fe40000011605 */
[----:B------:R-:W-:Y:S02]  /*2330*/  @P0 R2UR UR7, R2 ;  /* 0x00000000020702ca */ /* 0x000fe400000e0000 */
[----:B------:R-:W-:-:S02]  /*2340*/  PRMT R0, RZ, 0x654, R0 ;  /* 0x00000654ff007816 */ /* 0x000fc40000000000 */
[----:B------:R-:W-:Y:S02]  /*2350*/  @P0 R2UR UR4, R4 ;  /* 0x00000000040402ca */ /* 0x000fe400000e0000 */
[----:B------:R1:W-:Y:S03]  /*2360*/  SYNCS.ARRIVE.TRANS64.RED.A1T0 RZ, [R0+URZ], RZ ;  /* 0x000000ff00ff79a7 */ /* 0x0003e600081004ff */
[----:B------:R-:W-:-:S04]  /*2370*/  @UP1 UMOV UR31, UR5 ;  /* 0x00000005001f1c82 */ /* 0x000fc80008000000 */
[----:B------:R-:W-:-:S04]  /*2380*/  @UP1 UMOV UR37, UR7 ;  /* 0x0000000700251c82 */ /* 0x000fc80008000000 */
[----:B------:R-:W-:Y:S01]  /*2390*/  @UP1 UMOV UR36, UR4 ;  /* 0x0000000400241c82 */ /* 0x000fe20008000000 */
[----:B------:R-:W-:Y:S05]  /*23a0*/  BRA.U !UP0, `(.L_x_40) ;  /* 0x0000000108d47547 */ /* 0x000fea000b800000 */
[----:B------:R-:W2:Y:S01]  /*23b0*/  LDCU.128 UR16, c[0x0][0xb10] ;  /* 0x00016200ff1077ac */ /* 0x000ea20008000c00 */
[----:B------:R-:W3:Y:S01]  /*23c0*/  LDCU UR12, c[0x0][0xb20] ;  /* 0x00016400ff0c77ac */ /* 0x000ee20008000800 */
[----:B------:R-:W4:Y:S01]  /*23d0*/  LDCU UR20, c[0x0][0xb0c] ;  /* 0x00016180ff1477ac */ /* 0x000f220008000800 */
[----:B------:R-:W1:Y:S01]  /*23e0*/  LDCU.64 UR8, c[0x0][0xb28] ;  /* 0x00016500ff0877ac */ /* 0x000e620008000a00 */
[----:B------:R-:W-:Y:S02]  /*23f0*/  UISETP.NE.AND UP3, UPT, UR42, 0x1, UPT ;  /* 0x000000012a00788c */ /* 0x000fe4000bf65270 */
[----:B--2---:R-:W-:Y:S02]  /*2400*/  UIMAD.WIDE.U32 UR10, UR38, UR19, URZ ;  /* 0x00000013260a72a5 */ /* 0x004fe4000f8e00ff */
[----:B------:R-:W-:Y:S02]  /*2410*/  UIMAD.WIDE.U32 UR4, UR39, UR16, URZ ;  /* 0x00000010270472a5 */ /* 0x000fe4000f8e00ff */
[----:B------:R-:W-:-:S02]  /*2420*/  UISETP.NE.AND UP0, UPT, UR18, 0x1, UPT ;  /* 0x000000011200788c */ /* 0x000fc4000bf05270 */
[----:B------:R-:W-:Y:S01]  /*2430*/  UIMAD.WIDE.U32 UR22, UR31, UR19, URZ ;  /* 0x000000131f1672a5 */ /* 0x000fe2000f8e00ff */
[----:B------:R-:W-:Y:S02]  /*2440*/  UMOV UR10, UR11 ;  /* 0x0000000b000a7c82 */ /* 0x000fe40008000000 */
[----:B------:R-:W-:Y:S01]  /*2450*/  UMOV UR4, UR5 ;  /* 0x0000000500047c82 */ /* 0x000fe20008000000 */
[----:B---3--:R-:W-:Y:S02]  /*2460*/  USHF.R.U32.HI UR10, URZ, UR12, UR10 ;  /* 0x0000000cff0a7299 */ /* 0x008fe4000801160a */
[----:B----4-:R-:W-:Y:S02]  /*2470*/  UISETP.NE.AND UP2, UPT, UR20, 0x1, UPT ;  /* 0x000000011400788c */ /* 0x010fe4000bf45270 */
[----:B------:R-:W-:Y:S02]  /*2480*/  USHF.R.U32.HI UR4, URZ, UR17, UR4 ;  /* 0x00000011ff047299 */ /* 0x000fe40008011604 */
[----:B------:R-:W-:-:S02]  /*2490*/  USEL UR5, UR38, UR10, !UP0 ;  /* 0x0000000a26057287 */ /* 0x000fc4000c000000 */
[----:B------:R-:W-:Y:S02]  /*24a0*/  USEL UR7, UR39, UR4, !UP2 ;  /* 0x0000000427077287 */ /* 0x000fe4000d000000 */
[----:B-1----:R-:W-:Y:S01]  /*24b0*/  UIMAD.WIDE.U32 UR10, UR5, UR8, URZ ;  /* 0x00000008050a72a5 */ /* 0x002fe2000f8e00ff */
[----:B------:R-:W-:Y:S01]  /*24c0*/  UMOV UR4, UR23 ;  /* 0x0000001700047c82 */ /* 0x000fe20008000000 */
[----:B------:R-:W-:Y:S02]  /*24d0*/  UIMAD.WIDE.U32 UR14, UR37, UR16, URZ ;  /* 0x00000010250e72a5 */ /* 0x000fe4000f8e00ff */
[----:B------:R-:W-:-:S03]  /*24e0*/  UIMAD.WIDE.U32 UR22, UR7, UR8, URZ ;  /* 0x00000008071672a5 */ /* 0x000fc6000f8e00ff */
[----:B------:R-:W-:Y:S01]  /*24f0*/  UMOV UR10, UR11 ;  /* 0x0000000b000a7c82 */ /* 0x000fe20008000000 */
[----:B------:R-:W-:Y:S02]  /*2500*/  USHF.R.U32.HI UR4, URZ, UR12, UR4 ;  /* 0x0000000cff047299 */ /* 0x000fe40008011604 */
[----:B------:R-:W-:Y:S01]  /*2510*/  @UP3 USHF.R.U32.HI UR5, URZ, UR9, UR10 ;  /* 0x00000009ff053299 */ /* 0x000fe2000801160a */
[----:B------:R-:W-:Y:S01]  /*2520*/  UMOV UR14, UR15 ;  /* 0x0000000f000e7c82 */ /* 0x000fe20008000000 */
[----:B------:R-:W-:Y:S01]  /*2530*/  UMOV UR22, UR23 ;  /* 0x0000001700167c82 */ /* 0x000fe20008000000 */
[----:B------:R-:W-:Y:S02]  /*2540*/  USHF.R.U32.HI UR17, URZ, UR17, UR14 ;  /* 0x00000011ff117299 */ /* 0x000fe4000801160e */
[----:B------:R-:W-:Y:S02]  /*2550*/  USEL UR4, UR31, UR4, !UP0 ;  /* 0x000000041f047287 */ /* 0x000fe4000c000000 */
[----:B------:R-:W-:-:S02]  /*2560*/  @UP3 USHF.R.U32.HI UR7, URZ, UR9, UR22 ;  /* 0x00000009ff073299 */ /* 0x000fc40008011616 */
[----:B------:R-:W-:Y:S02]  /*2570*/  UIMAD UR10, UR42, UR5, URZ ;  /* 0x000000052a0a72a4 */ /* 0x000fe4000f8e02ff */
[----:B------:R-:W-:Y:S02]  /*2580*/  USEL UR5, UR37, UR17, !UP2 ;  /* 0x0000001125057287 */ /* 0x000fe4000d000000 */
[----:B------:R-:W-:Y:S02]  /*2590*/  UIMAD UR12, UR42, UR7, URZ ;  /* 0x000000072a0c72a4 */ /* 0x000fe4000f8e02ff */
[----:B------:R-:W-:Y:S02]  /*25a0*/  UISETP.GE.AND UP0, UPT, UR4, UR10, UPT ;  /* 0x0000000a0400728c */ /* 0x000fe4000bf06270 */
[----:B------:R-:W-:Y:S02]  /*25b0*/  UIMAD.WIDE.U32 UR10, UR4, UR8, URZ ;  /* 0x00000008040a72a5 */ /* 0x000fe4000f8e00ff */
[----:B------:R-:W-:-:S02]  /*25c0*/  UISETP.GE.OR UP0, UPT, UR5, UR12, UP0 ;  /* 0x0000000c0500728c */ /* 0x000fc40008706670 */
[----:B------:R-:W-:Y:S02]  /*25d0*/  UIMAD.WIDE.U32 UR14, UR5, UR8, URZ ;  /* 0x00000008050e72a5 */ /* 0x000fe4000f8e00ff */
[----:B------:R-:W-:Y:S01]  /*25e0*/  UIADD3 UR12, UPT, UPT, -UR5, URZ, URZ ;  /* 0x000000ff050c7290 */ /* 0x000fe2000fffe1ff */
[----:B------:R-:W-:Y:S01]  /*25f0*/  UMOV UR10, UR11 ;  /* 0x0000000b000a7c82 */ /* 0x000fe20008000000 */
[----:B------:R-:W-:Y:S02]  /*2600*/  UIADD3 UR11, UPT, UPT, -UR4, URZ, URZ ;  /* 0x000000ff040b7290 */ /* 0x000fe4000fffe1ff */
[----:B------:R-:W-:-:S03]  /*2610*/  USHF.R.U32.HI UR10, URZ, UR9, UR10 ;  /* 0x00000009ff0a7299 */ /* 0x000fc6000801160a */
[----:B------:R-:W-:Y:S01]  /*2620*/  @!UP0 UMOV UR8, UR15 ;  /* 0x0000000f00088c82 */ /* 0x000fe20008000000 */
[----:B------:R-:W-:Y:S02]  /*2630*/  UIMAD UR11, UR18, UR11, UR31 ;  /* 0x0000000b120b72a4 */ /* 0x000fe4000f8e021f */
[----:B------:R-:W-:Y:S02]  /*2640*/  USEL UR10, UR4, UR10, !UP3 ;  /* 0x0000000a040a7287 */ /* 0x000fe4000d800000 */
[----:B------:R-:W-:Y:S02]  /*2650*/  @!UP0 USHF.R.U32.HI UR8, URZ, UR9, UR8 ;  /* 0x00000009ff088299 */ /* 0x000fe40008011608 */
[----:B------:R-:W-:Y:S02]  /*2660*/  UIADD3 UR9, UPT, UPT, -UR10, URZ, URZ ;  /* 0x000000ff0a097290 */ /* 0x000fe4000fffe1ff */
[----:B------:R-:W-:Y:S02]  /*2670*/  @!UP0 USEL UR8, UR5, UR8, !UP3 ;  /* 0x0000000805088287 */ /* 0x000fe4000d800000 */
[----:B------:R-:W-:-:S02]  /*2680*/  UIMAD UR9, UR42, UR9, UR4 ;  /* 0x000000092a0972a4 */ /* 0x000fc4000f8e0204 */
[----:B------:R-:W-:Y:S02]  /*2690*/  @!UP0 UIADD3 UR10, UPT, UPT, UR10, -UR8, URZ ;  /* 0x800000080a0a8290 */ /* 0x000fe4000fffe0ff */
[----:B------:R-:W-:Y:S02]  /*26a0*/  @!UP0 UIMAD UR8, UR9, UR7, UR8 ;  /* 0x00000007090882a4 */ /* 0x000fe4000f8e0208 */
[----:B------:R-:W-:Y:S02]  /*26b0*/  @!UP0 UIMAD UR4, UR42, UR10, UR5 ;  /* 0x0000000a2a0482a4 */ /* 0x000fe4000f8e0205 */
[----:B------:R-:W-:Y:S02]  /*26c0*/  UIMAD UR7, UR20, UR12, UR37 ;  /* 0x0000000c140772a4 */ /* 0x000fe4000f8e0225 */
[----:B------:R-:W-:Y:S01]  /*26d0*/  UIMAD UR31, UR4, UR18, UR11 ;  /* 0x00000012041f72a4 */ /* 0x000fe2000f8e020b */
[----:B------:R-:W-:Y:S02]  /*26e0*/  @!UP0 UMOV UR5, UR8 ;  /* 0x0000000800058c82 */ /* 0x000fe40008000000 */
[----:B------:R-:W-:-:S12]  /*26f0*/  UIMAD UR37, UR5, UR20, UR7 ;  /* 0x00000014052572a4 */ /* 0x000fd8000f8e0207 */
.L_x_40:
[----:B------:R-:W2:Y:S02]  /*2700*/  LDCU UR4, c[0x0][0xb30] ;  /* 0x00016600ff0477ac */ /* 0x000ea40008000800 */
[----:B--2---:R-:W-:-:S09]  /*2710*/  UISETP.NE.AND UP0, UPT, UR4, 0x1, UPT ;  /* 0x000000010400788c */ /* 0x004fd2000bf05270 */
[----:B------:R-:W-:Y:S05]  /*2720*/  BRA.U UP0, `(.L_x_41) ;  /* 0x0000000100447547 */ /* 0x000fea000b800000 */
[----:B------:R-:W2:Y:S01]  /*2730*/  LDCU.128 UR16, c[0x0][0xb10] ;  /* 0x00016200ff1077ac */ /* 0x000ea20008000c00 */
[----:B------:R-:W3:Y:S01]  /*2740*/  LDCU UR10, c[0x0][0xb0c] ;  /* 0x00016180ff0a77ac */ /* 0x000ee20008000800 */
[----:B------:R-:W4:Y:S01]  /*2750*/  LDCU UR7, c[0x0][0xb20] ;  /* 0x00016400ff0777ac */ /* 0x000f220008000800 */
[----:B--2---:R-:W-:Y:S02]  /*2760*/  UIMAD.WIDE.U32 UR8, UR37, UR16, URZ ;  /* 0x00000010250872a5 */ /* 0x004fe4000f8e00ff */
[----:B------:R-:W-:Y:S02]  /*2770*/  UIMAD.WIDE.U32 UR4, UR31, UR19, URZ ;  /* 0x000000131f0472a5 */ /* 0x000fe4000f8e00ff */
[----:B---3--:R-:W-:Y:S02]  /*2780*/  UISETP.NE.AND UP2, UPT, UR10, 0x1, UPT ;  /* 0x000000010a00788c */ /* 0x008fe4000bf45270 */
[----:B------:R-:W-:Y:S01]  /*2790*/  UISETP.NE.AND UP0, UPT, UR18, 0x1, UPT ;  /* 0x000000011200788c */ /* 0x000fe2000bf05270 */
[----:B------:R-:W-:-:S02]  /*27a0*/  UMOV UR8, UR9 ;  /* 0x0000000900087c82 */ /* 0x000fc40008000000 */
[----:B------:R-:W-:Y:S01]  /*27b0*/  UMOV UR4, UR5 ;  /* 0x0000000500047c82 */ /* 0x000fe20008000000 */
[----:B------:R-:W-:Y:S02]  /*27c0*/  USHF.R.U32.HI UR17, URZ, UR17, UR8 ;  /* 0x00000011ff117299 */ /* 0x000fe40008011608 */
[----:B----4-:R-:W-:Y:S02]  /*27d0*/  USHF.R.U32.HI UR4, URZ, UR7, UR4 ;  /* 0x00000007ff047299 */ /* 0x010fe40008011604 */
[----:B------:R-:W-:Y:S02]  /*27e0*/  USEL UR5, UR37, UR17, !UP2 ;  /* 0x0000001125057287 */ /* 0x000fe4000d000000 */
[----:B------:R-:W-:-:S04]  /*27f0*/  USEL UR4, UR31, UR4, !UP0 ;  /* 0x000000041f047287 */ /* 0x000fc8000c000000 */
[----:B------:R-:W-:Y:S02]  /*2800*/  UIADD3 UR7, UPT, UPT, UR5, -UR4, URZ ;  /* 0x8000000405077290 */ /* 0x000fe4000fffe0ff */
[----:B------:R-:W-:Y:S02]  /*2810*/  UIADD3 UR4, UPT, UPT, -UR5, UR4, URZ ;  /* 0x0000000405047290 */ /* 0x000fe4000fffe1ff */
[----:B------:R-:W-:Y:S02]  /*2820*/  UIMAD UR31, UR7, UR18, UR31 ;  /* 0x00000012071f72a4 */ /* 0x000fe4000f8e021f */
[----:B------:R-:W-:-:S12]  /*2830*/  UIMAD UR37, UR4, UR10, UR37 ;  /* 0x0000000a042572a4 */ /* 0x000fd8000f8e0225 */
.L_x_41:
[----:B------:R-:W-:Y:S01]  /*2840*/  VIADD R11, R11, 0x1 ;  /* 0x000000010b0b7836 */ /* 0x000fe20000000000 */
[----:B------:R-:W-:Y:S01]  /*2850*/  PLOP3.LUT P1, PT, PT, PT, PT, 0x80, 0x8 ;  /* 0x000000000008781c */ /* 0x000fe20003f2f070 */
[----:B------:R-:W-:Y:S02]  /*2860*/  UIADD3 UR16, UPT, UPT, UR37, UR62, URZ ;  /* 0x0000003e25107290 */ /* 0x000fe4000fffe0ff */
[----:B------:R-:W-:Y:S01]  /*2870*/  UIADD3 UR20, UPT, UPT, UR31, UR59, URZ ;  /* 0x0000003b1f147290 */ /* 0x000fe2000fffe0ff */
[----:B------:R-:W-:-:S04]  /*2880*/  ISETP.NE.AND P0, PT, R11, 0x2, PT ;  /* 0x000000020b00780c */ /* 0x000fc80003f05270 */
[----:B------:R-:W-:Y:S02]  /*2890*/  SEL R3, RZ, 0x1, P0 ;  /* 0x00000001ff037807 */ /* 0x000fe40000000000 */
[----:B------:R-:W-:Y:S02]  /*28a0*/  SEL R11, R11, RZ, P0 ;  /* 0x000000ff0b0b7207 */ /* 0x000fe40000000000 */
[----:B------:R-:W-:Y:S01]  /*28b0*/  LOP3.LUT R10, R10, R3, RZ, 0x3c, !PT ;  /* 0x000000030a0a7212 */ /* 0x000fe200078e3cff */
[----:B------:R-:W-:Y:S06]  /*28c0*/  BRA.U UP1, `(.L_x_42) ;  /* 0xfffffff101487547 */ /* 0x000fec000b83ffff */
[----:B------:R-:W-:Y:S01]  /*28d0*/  UIADD3 UR13, UPT, UPT, UR13, 0x40, URZ ;  /* 0x000000400d0d7890 */ /* 0x000fe2000fffe0ff */
[----:B------:R-:W-:-:S03]  /*28e0*/  SHF.L.U32 R3, R12, 0x1f, RZ ;  /* 0x0000001f0c037819 */ /* 0x000fc600000006ff */
[----:B------:R-:W-:-:S09]  /*28f0*/  ULEA UR4, UR6, UR13, 0x3 ;  /* 0x0000000d06047291 */ /* 0x000fd2000f8e18ff */
[----:B------:R-:W2:Y:S02]  /*2900*/  SYNCS.PHASECHK.TRANS64.TRYWAIT P0, [UR4], R3 ;  /* 0x00000003ff0075a7 */ /* 0x000ea40008001104 */
[----:B--2---:R-:W-:Y:S05]  /*2910*/  @!P0 BRA `(.L_x_43) ;  /* 0x00000068005c8947 */ /* 0x004fea0003800000 */
.L_x_133:
[----:B------:R-:W-:-:S04]  /*2920*/  UIADD3 UR4, UPT, UPT, UR6, 0x1, URZ ;  /* 0x0000000106047890 */ /* 0x000fc8000fffe0ff */
[----:B------:R-:W-:-:S04]  /*2930*/  UISETP.NE.AND UP0, UPT, UR4, 0x8, UPT ;  /* 0x000000080400788c */ /* 0x000fc8000bf05270 */
[----:B------:R-:W-:Y:S02]  /*2940*/  USEL UR6, URZ, 0x1, UP0 ;  /* 0x00000001ff067887 */ /* 0x000fe40008000000 */
[----:B------:R-:W-:-:S04]  /*2950*/  USEL UR4, UR4, URZ, UP0 ;  /* 0x000000ff04047287 */ /* 0x000fc80008000000 */
[----:B------:R-:W-:Y:S01]  /*2960*/  ULEA UR5, UR4, UR13, 0x3 ;  /* 0x0000000d04057291 */ /* 0x000fe2000f8e18ff */
[----:B------:R-:W-:-:S04]  /*2970*/  LOP3.LUT R2, R12, UR6, RZ, 0x3c, !PT ;  /* 0x000000060c027c12 */ /* 0x000fc8000f8e3cff */
[----:B-1----:R-:W-:-:S04]  /*2980*/  SHF.L.U32 R3, R2, 0x1f, RZ ;  /* 0x0000001f02037819 */ /* 0x002fc800000006ff */
[----:B------:R-:W1:Y:S02]  /*2990*/  SYNCS.PHASECHK.TRANS64.TRYWAIT P0, [UR5], R3 ;  /* 0x00000003ff0075a7 */ /* 0x000e640008001105 */
[----:B-1----:R-:W-:Y:S05]  /*29a0*/  @!P0 BRA `(.L_x_44) ;  /* 0x0000006800508947 */ /* 0x002fea0003800000 */
.L_x_135:
        /* <DEDUP_REMOVED lines=9> */
.L_x_137:
        /* <DEDUP_REMOVED lines=9> */
.L_x_139:
        /* <DEDUP_REMOVED lines=9> */
.L_x_141:
        /* <DEDUP_REMOVED lines=9> */
.L_x_143:
        /* <DEDUP_REMOVED lines=9> */
.L_x_145:
[----:B------:R-:W-:-:S04]  /*2c80*/  UIADD3 UR4, UPT, UPT, UR4, 0x1, URZ ;  /* 0x0000000104047890 */ /* 0x000fc8000fffe0ff */
[----:B------:R-:W-:-:S04]  /*2c90*/  UISETP.NE.AND UP0, UPT, UR4, 0x8, UPT ;  /* 0x000000080400788c */ /* 0x000fc8000bf05270 */
[----:B------:R-:W-:Y:S02]  /*2ca0*/  USEL UR5, URZ, 0x1, UP0 ;  /* 0x00000001ff057887 */ /* 0x000fe40008000000 */
[----:B------:R-:W-:-:S04]  /*2cb0*/  USEL UR4, UR4, URZ, UP0 ;  /* 0x000000ff04047287 */ /* 0x000fc80008000000 */
[----:B------:R-:W-:Y:S01]  /*2cc0*/  ULEA UR4, UR4, UR13, 0x3 ;  /* 0x0000000d04047291 */ /* 0x000fe2000f8e18ff */
[----:B-1----:R-:W-:-:S04]  /*2cd0*/  LOP3.LUT R3, R2, UR5, RZ, 0x3c, !PT ;  /* 0x0000000502037c12 */ /* 0x002fc8000f8e3cff */
[----:B------:R-:W-:Y:S01]  /*2ce0*/  SHF.L.U32 R3, R3, 0x1f, RZ ;  /* 0x0000001f03037819 */ /* 0x000fe200000006ff */
[----:B------:R-:W-:-:S07]  /*2cf0*/  IMAD.U32 R0, RZ, RZ, UR4 ;  /* 0x00000004ff007e24 */ /* 0x000fce000f8e00ff */
.L_x_50:
[----:B-1----:R1:W2:Y:S02]  /*2d00*/  SYNCS.PHASECHK.TRANS64.TRYWAIT P0, [R0+URZ], R3 ;  /* 0x00000003000075a7 */ /* 0x0022a400080011ff */
[----:B--2---:R-:W-:Y:S05]  /*2d10*/  @!P0 NANOSLEEP.SYNCS 0x989680 ;  /* 0x009896800000895d */ /* 0x004fea0003900000 */
[----:B------:R-:W2:Y:S02]  /*2d20*/  @!P0 SYNCS.PHASECHK.TRANS64 P0, [R0+URZ], R3 ;  /* 0x00000003000085a7 */ /* 0x000ea400080010ff */
[----:B--2---:R-:W-:Y:S05]  /*2d30*/  @P0 EXIT ;  /* 0x000000000000094d */ /* 0x004fea0003800000 */
[----:B------:R-:W-:Y:S05]  /*2d40*/  BRA `(.L_x_50) ;  /* 0xfffffffc00ec7947 */ /* 0x000fea000383ffff */
.L_x_22:
[----:B------:R-:W-:-:S04]  /*2d50*/  UISETP.NE.AND UP0, UPT, UR48, URZ, UPT ;  /* 0x000000ff3000728c */ /* 0x000fc8000bf05270 */
[----:B------:R-:W-:-:S09]  /*2d60*/  UISETP.NE.OR UP0, UPT, UR13, 0x1, UP0 ;  /* 0x000000010d00788c */ /* 0x000fd20008705670 */
[----:B------:R-:W-:Y:S05]  /*2d70*/  BRA.U UP0, `(.L_x_51) ;  /* 0x0000000500487547 */ /* 0x000fea000b800000 */
[----:B------:R-:W-:Y:S01]  /*2d80*/  ISETP.GE.U32.AND P2, PT, R0, 0x4, PT ;  /* 0x000000040000780c */ /* 0x000fe20003f46070 */
[----:B------:R-:W-:Y:S01]  /*2d90*/  IMAD.MOV.U32 R12, RZ, RZ, 0x1 ;  /* 0x00000001ff0c7424 */ /* 0x000fe200078e00ff */
[----:B------:R-:W-:Y:S02]  /*2da0*/  CS2R R10, SRZ ;  /* 0x00000000000a7805 */ /* 0x000fe4000001ff00 */
[----:B------:R-:W-:Y:S01]  /*2db0*/  CS2R R8, SRZ ;  /* 0x0000000000087805 */ /* 0x000fe2000001ff00 */
[----:B------:R-:W-:Y:S01]  /*2dc0*/  UMOV UR4, 0x400 ;  /* 0x0000040000047882 */ /* 0x000fe20000000000 */
[----:B------:R-:W-:Y:S01]  /*2dd0*/  UMOV UR5, URZ ;  /* 0x000000ff00057c82 */ /* 0x000fe20008000000 */
[----:B------:R-:W-:-:S12]  /*2de0*/  ULEA UR6, UR48, UR4, 0x18 ;  /* 0x0000000430067291 */ /* 0x000fd8000f8ec0ff */
.L_x_55:
[----:B------:R-:W-:Y:S02]  /*2df0*/  LEA R2, R8, UR6, 0x3 ;  /* 0x0000000608027c11 */ /* 0x000fe4000f8e18ff */
[----:B------:R-:W-:-:S03]  /*2e00*/  SHF.L.U32 R5, R9, 0x1f, RZ ;  /* 0x0000001f09057819 */ /* 0x000fc600000006ff */
[----:B------:R-:W-:Y:S01]  /*2e10*/  VIADD R4, R2, 0x120 ;  /* 0x0000012002047836 */ /* 0x000fe20000000000 */
[----:B------:R-:W1:Y:S02]  /*2e20*/  SYNCS.PHASECHK.TRANS64.TRYWAIT P0, [R2+URZ+0x110], R5 ;  /* 0x00011005020075a7 */ /* 0x000e6400080011ff */
[----:B-1----:R-:W-:Y:S05]  /*2e30*/  @!P0 BRA `(.L_x_52) ;  /* 0x0000006400bc8947 */ /* 0x002fea0003800000 */
.L_x_146:
[----:B------:R-:W-:Y:S01]  /*2e40*/  ULEA UR4, UR5, UR6, 0x3 ;  /* 0x0000000605047291 */ /* 0x000fe2000f8e18ff */
[----:B------:R-:W-:Y:S02]  /*2e50*/  PRMT R4, RZ, 0x654, R4 ;  /* 0x00000654ff047816 */ /* 0x000fe40000000004 */
[----:B-1----:R-:W-:Y:S01]  /*2e60*/  SHF.L.U32 R5, R12, 0x1f, RZ ;  /* 0x0000001f0c057819 */ /* 0x002fe200000006ff */
[----:B------:R-:W-:Y:S01]  /*2e70*/  UIADD3 UR7, UPT, UPT, UR4, 0xb0, URZ ;  /* 0x000000b004077890 */ /* 0x000fe2000fffe0ff */
[----:B------:R1:W-:Y:S05]  /*2e80*/  SYNCS.ARRIVE.TRANS64.RED.A1T0 RZ, [R4+URZ], RZ ;  /* 0x000000ff04ff79a7 */ /* 0x0003ea00081004ff */
[----:B------:R-:W-:Y:S01]  /*2e90*/  IMAD.U32 R7, RZ, RZ, UR7 ;  /* 0x00000007ff077e24 */ /* 0x000fe2000f8e00ff */
[----:B------:R-:W2:Y:S04]  /*2ea0*/  SYNCS.PHASECHK.TRANS64.TRYWAIT P0, [UR4+0xc0], R5 ;  /* 0x0000c005ff0075a7 */ /* 0x000ea80008001104 */
[----:B------:R-:W-:Y:S01]  /*2eb0*/  PRMT R6, R0, 0x654, R7 ;  /* 0x0000065400067816 */ /* 0x000fe20000000007 */
[----:B-1----:R-:W-:Y:S01]  /*2ec0*/  @!P2 IMAD.MOV.U32 R4, RZ, RZ, 0x10 ;  /* 0x00000010ff04a424 */ /* 0x002fe200078e00ff */
[----:B--2---:R-:W-:Y:S06]  /*2ed0*/  @!P0 BRA `(.L_x_53) ;  /* 0x0000006400a88947 */ /* 0x004fec0003800000 */
.L_x_148:
[----:B------:R-:W-:Y:S01]  /*2ee0*/  ULEA UR8, UR5, UR6, 0x4 ;  /* 0x0000000605087291 */ /* 0x000fe2000f8e20ff */
[----:B------:R-:W-:Y:S01]  /*2ef0*/  SEL R3, R6, R3, !P2 ;  /* 0x0000000306037207 */ /* 0x000fe20005000000 */
[----:B------:R-:W-:Y:S01]  /*2f00*/  UIADD3 UR9, UPT, UPT, UR4, 0xb0, URZ ;  /* 0x000000b004097890 */ /* 0x000fe2000fffe0ff */
[----:B-1----:R-:W-:Y:S01]  /*2f10*/  LEA R2, R11, UR6, 0x3 ;  /* 0x000000060b027c11 */ /* 0x002fe2000f8e18ff */
[----:B------:R-:W-:Y:S01]  /*2f20*/  UIADD3 UR8, UPT, UPT, UR8, 0x140, URZ ;  /* 0x0000014008087890 */ /* 0x000fe2000fffe0ff */
[----:B------:R-:W-:Y:S01]  /*2f30*/  SHF.L.U32 R5, R10, 0x1f, RZ ;  /* 0x0000001f0a057819 */ /* 0x000fe200000006ff */
[----:B------:R1:W-:Y:S01]  /*2f40*/  @!P2 SYNCS.ARRIVE.TRANS64.RED RZ, [R3+URZ], R4 ;  /* 0x0000000403ffa9a7 */ /* 0x0003e200080004ff */
[----:B------:R-:W-:Y:S01]  /*2f50*/  UIADD3 UR4, UPT, UPT, UR5, 0x1, URZ ;  /* 0x0000000105047890 */ /* 0x000fe2000fffe0ff */
[----:B------:R-:W-:-:S03]  /*2f60*/  VIADD R8, R8, 0x1 ;  /* 0x0000000108087836 */ /* 0x000fc60000000000 */
[----:B------:R-:W-:Y:S02]  /*2f70*/  UISETP.NE.AND UP0, UPT, UR4, 0x2, UPT ;  /* 0x000000020400788c */ /* 0x000fe4000bf05270 */
[----:B------:R-:W-:Y:S06]  /*2f80*/  UGETNEXTWORKID.BROADCAST [UR8], [UR9] ;  /* 0x00000000080073ca */ /* 0x000fec0008000100 */
[----:B------:R-:W-:Y:S01]  /*2f90*/  USEL UR7, URZ, 0x1, UP0 ;  /* 0x00000001ff077887 */ /* 0x000fe20008000000 */
[----:B------:R-:W-:Y:S01]  /*2fa0*/  ISETP.NE.AND P0, PT, R8, 0x2, PT ;  /* 0x000000020800780c */ /* 0x000fe20003f05270 */
[----:B------:R-:W-:Y:S01]  /*2fb0*/  USEL UR5, UR4, URZ, UP0 ;  /* 0x000000ff04057287 */ /* 0x000fe20008000000 */
[----:B------:R-:W2:Y:S03]  /*2fc0*/  SYNCS.PHASECHK.TRANS64.TRYWAIT P1, [R2+URZ+0xb0], R5 ;  /* 0x0000b005020075a7 */ /* 0x000ea600080211ff */
[----:B------:R-:W-:Y:S01]  /*2fd0*/  LOP3.LUT R12, R12, UR7, RZ, 0x3c, !PT ;  /* 0x000000070c0c7c12 */ /* 0x000fe2000f8e3cff */
[----:B-12---:R-:W-:Y:S07]  /*2fe0*/  @!P1 BRA `(.L_x_54) ;  /* 0x00000064007c9947 */ /* 0x006fee0003800000 */
.L_x_149:
[C---:B------:R-:W-:Y:S01]  /*2ff0*/  LEA R4, R11.reuse, UR6, 0x4 ;  /* 0x000000060b047c11 */ /* 0x040fe2000f8e20ff */
[----:B-1----:R-:W-:Y:S01]  /*3000*/  VIADD R2, R2, 0xc0 ;  /* 0x000000c002027836 */ /* 0x002fe20000000000 */
[----:B------:R-:W-:Y:S01]  /*3010*/  SEL R8, R8, RZ, P0 ;  /* 0x000000ff08087207 */ /* 0x000fe20000000000 */
[----:B------:R-:W-:-:S03]  /*3020*/  VIADD R11, R11, 0x1 ;  /* 0x000000010b0b7836 */ /* 0x000fc60000000000 */
[----:B------:R-:W1:Y:S01]  /*3030*/  LDS.128 R4, [R4+0x140] ;  /* 0x0001400004047984 */ /* 0x000e620000000c00 */
[----:B------:R-:W-:Y:S02]  /*3040*/  PRMT R2, RZ, 0x654, R2 ;  /* 0x00000654ff027816 */ /* 0x000fe40000000002 */
[C---:B------:R-:W-:Y:S01]  /*3050*/  ISETP.NE.AND P1, PT, R11.reuse, 0x2, PT ;  /* 0x000000020b00780c */ /* 0x040fe20003f25270 */
[----:B------:R-:W-:Y:S01]  /*3060*/  @!PT LDS RZ, [RZ] ;  /* 0x00000000fffff984 */ /* 0x000fe20000000800 */
[----:B------:R-:W-:Y:S01]  /*3070*/  @!PT LDS RZ, [RZ] ;  /* 0x00000000fffff984 */ /* 0x000fe20000000800 */
[----:B------:R-:W-:Y:S01]  /*3080*/  @!PT LDS RZ, [RZ] ;  /* 0x00000000fffff984 */ /* 0x000fe20000000800 */
[----:B------:R-:W-:Y:S01]  /*3090*/  @!PT LDS RZ, [RZ] ;  /* 0x00000000fffff984 */ /* 0x000fe20000000800 */
[----:B------:R2:W-:Y:S06]  /*30a0*/  MEMBAR.ALL.CTA ;  /* 0x0000000000007992 */ /* 0x0005ec0000008000 */
[----:B--2---:R-:W2:Y:S01]  /*30b0*/  FENCE.VIEW.ASYNC.S ;  /* 0x00000000000073c6 */ /* 0x004ea20000000000 */
[----:B------:R-:W-:Y:S01]  /*30c0*/  SEL R11, R11, RZ, P1 ;  /* 0x000000ff0b0b7207 */ /* 0x000fe20000800000 */
[----:B--2---:R2:W-:Y:S01]  /*30d0*/  SYNCS.ARRIVE.TRANS64.RED.A1T0 RZ, [R2+URZ], RZ ;  /* 0x000000ff02ff79a7 */ /* 0x0045e200081004ff */
[----:B-1----:R-:W-:-:S02]  /*30e0*/  LOP3.LUT P3, RZ, R6, 0x1, RZ, 0xc0, !PT ;  /* 0x0000000106ff7812 */ /* 0x002fc4000786c0ff */
[----:B------:R-:W-:-:S04]  /*30f0*/  SEL R5, RZ, 0x1, P1 ;  /* 0x00000001ff057807 */ /* 0x000fc80000800000 */
[----:B------:R-:W-:Y:S02]  /*3100*/  LOP3.LUT R10, R10, R5, RZ, 0x3c, !PT ;  /* 0x000000050a0a7212 */ /* 0x000fe400078e3cff */
[----:B--2---:R-:W-:-:S04]  /*3110*/  SEL R2, RZ, 0x1, P0 ;  /* 0x00000001ff027807 */ /* 0x004fc80000000000 */
[----:B------:R-:W-:Y:S01]  /*3120*/  LOP3.LUT R9, R9, R2, RZ, 0x3c, !PT ;  /* 0x0000000209097212 */ /* 0x000fe200078e3cff */
[----:B------:R-:W-:Y:S06]  /*3130*/  @P3 BRA `(.L_x_55) ;  /* 0xfffffffc002c3947 */ /* 0x000fec000383ffff */
[----:B------:R-:W-:Y:S01]  /*3140*/  ULEA UR4, UR5, UR6, 0x3 ;  /* 0x0000000605047291 */ /* 0x000fe2000f8e18ff */
[----:B------:R-:W-:-:S08]  /*3150*/  SHF.L.U32 R3, R12, 0x1f, RZ ;  /* 0x0000001f0c037819 */ /* 0x000fd000000006ff */
[----:B------:R-:W1:Y:S02]  /*3160*/  SYNCS.PHASECHK.TRANS64 P0, [UR4+0xc0], R3 ;  /* 0x0000c003ff0075a7 */ /* 0x000e640008001004 */
[----:B-1----:R-:W-:Y:S05]  /*3170*/  @P0 BRA `(.L_x_56) ;  /* 0x0000000000080947 */ /* 0x002fea0003800000 */
[----:B------:R-:W1:Y:S02]  /*3180*/  SYNCS.PHASECHK.TRANS64.TRYWAIT P0, [UR4+0xc0], R3 ;  /* 0x0000c003ff0075a7 */ /* 0x000e640008001104 */
[----:B-1----:R-:W-:Y:S05]  /*3190*/  @!P0 BRA `(.L_x_57) ;  /* 0x0000006400248947 */ /* 0x002fea0003800000 */
.L_x_56:
[----:B------:R-:W-:-:S04]  /*31a0*/  UIADD3 UR7, UPT, UPT, UR5, 0x1, URZ ;  /* 0x0000000105077890 */ /* 0x000fc8000fffe0ff */
[----:B------:R-:W-:-:S04]  /*31b0*/  UISETP.NE.AND UP0, UPT, UR7, 0x2, UPT ;  /* 0x000000020700788c */ /* 0x000fc8000bf05270 */
[----:B------:R-:W-:Y:S02]  /*31c0*/  USEL UR8, URZ, 0x1, UP0 ;  /* 0x00000001ff087887 */ /* 0x000fe40008000000 */
[----:B------:R-:W-:-:S04]  /*31d0*/  USEL UR7, UR7, URZ, UP0 ;  /* 0x000000ff07077287 */ /* 0x000fc80008000000 */
[----:B------:R-:W-:Y:S01]  /*31e0*/  ULEA UR7, UR7, UR6, 0x3 ;  /* 0x0000000607077291 */ /* 0x000fe2000f8e18ff */
[----:B-1----:R-:W-:-:S04]  /*31f0*/  LOP3.LUT R3, R12, UR8, RZ, 0x3c, !PT ;  /* 0x000000080c037c12 */ /* 0x002fc8000f8e3cff */
[----:B------:R-:W-:-:S04]  /*3200*/  SHF.L.U32 R0, R3, 0x1f, RZ ;  /* 0x0000001f03007819 */ /* 0x000fc800000006ff */
[----:B------:R-:W1:Y:S02]  /*3210*/  SYNCS.PHASECHK.TRANS64 P0, [UR7+0xc0], R0 ;  /* 0x0000c000ff0075a7 */ /* 0x000e640008001007 */
[----:B-1----:R-:W-:Y:S05]  /*3220*/  @P0 EXIT ;  /* 0x000000000000094d */ /* 0x002fea0003800000 */
[----:B------:R-:W-:Y:S02]  /*3230*/  SHF.L.U32 R3, R3, 0x1f, RZ ;  /* 0x0000001f03037819 */ /* 0x000fe400000006ff */
[----:B------:R-:W-:-:S07]  /*3240*/  MOV R0, UR7 ;  /* 0x0000000700007c02 */ /* 0x000fce0008000f00 */
.L_x_58:
[----:B-1----:R1:W2:Y:S02]  /*3250*/  SYNCS.PHASECHK.TRANS64.TRYWAIT P0, [R0+URZ+0xc0], R3 ;  /* 0x0000c003000075a7 */ /* 0x0022a400080011ff */
[----:B--2---:R-:W-:Y:S05]  /*3260*/  @!P0 NANOSLEEP.SYNCS 0x989680 ;  /* 0x009896800000895d */ /* 0x004fea0003900000 */
[----:B------:R-:W2:Y:S02]  /*3270*/  @!P0 SYNCS.PHASECHK.TRANS64 P0, [R0+URZ+0xc0], R3 ;  /* 0x0000c003000085a7 */ /* 0x000ea400080010ff */
[----:B--2---:R-:W-:Y:S05]  /*3280*/  @P0 EXIT ;  /* 0x000000000000094d */ /* 0x004fea0003800000 */
[----:B------:R-:W-:Y:S05]  /*3290*/  BRA `(.L_x_58) ;  /* 0xfffffffc00ec7947 */ /* 0x000fea000383ffff */
.L_x_51:
[----:B------:R-:W-:Y:S05]  /*32a0*/  BRA.U UP4, `(.L_x_59) ;  /* 0x0000001104d87547 */ /* 0x000fea000b800000 */
[----:B------:R-:W-:Y:S01]  /*32b0*/  UMOV UR4, 0x40 ;  /* 0x0000004000047882 */ /* 0x000fe20000000000 */
[----:B------:R-:W-:Y:S01]  /*32c0*/  NOP ;  /* 0x0000000000007918 */ /* 0x000fe20000000000 */
[----:B------:R-:W-:Y:S01]  /*32d0*/  ULEA UR5, UR48, UR4, 0x18 ;  /* 0x0000000430057291 */ /* 0x000fe2000f8ec0ff */
[----:B------:R-:W-:Y:S02]  /*32e0*/  UMOV UR6, 0x400 ;  /* 0x0000040000067882 */ /* 0x000fe40000000000 */
[----:B------:R-:W-:-:S06]  /*32f0*/  ULEA UR6, UR48, UR6, 0x18 ;  /* 0x0000000630067291 */ /* 0x000fcc000f8ec0ff */
[----:B------:R-:W1:Y:S02]  /*3300*/  LDS.U8 R0, [UR5+0x1c] ;  /* 0x00001c05ff007984 */ /* 0x000e640008000000 */
[----:B-1----:R-:W-:-:S13]  /*3310*/  ISETP.NE.AND P0, PT, R0, RZ, PT ;  /* 0x000000ff0000720c */ /* 0x002fda0003f05270 */
[----:B------:R-:W-:Y:S05]  /*3320*/  @P0 BRA `(.L_x_60) ;  /* 0x0000000400080947 */ /* 0x000fea0003800000 */
[----:B------:R-:W-:Y:S02]  /*3330*/  UISETP.NE.U32.AND UP1, UPT, UR46, 0x1, UPT ;  /* 0x000000012e00788c */ /* 0x000fe4000bf25070 */
[----:B------:R-:W-:-:S07]  /*3340*/  UIADD3 UR7, UPT, UPT, UR5, 0x8, URZ ;  /* 0x0000000805077890 */ /* 0x000fce000fffe0ff */
[----:B------:R-:W-:Y:S05]  /*3350*/  BRA.U !UP1, `(.L_x_61) ;  /* 0x00000001099c7547 */ /* 0x000fea000b800000 */
[----:B------:R-:W-:Y:S01]  /*3360*/  ELECT P0, URZ, PT ;  /* 0x0000000000ff782f */ /* 0x000fe20003800000 */
[----:B------:R-:W-:-:S12]  /*3370*/  BSSY B0, `(.L_x_61) ;  /* 0x0000025000007945 */ /* 0x000fd80003800000 */
[----:B------:R-:W-:Y:S05]  /*3380*/  @!P0 BRA `(.L_x_62) ;  /* 0x00000000008c8947 */ /* 0x000fea0003800000 */
[----:B------:R-:W-:-:S05]  /*3390*/  UMOV UR4, 0x10 ;  /* 0x0000001000047882 */ /* 0x000fca0000000000 */
[----:B------:R-:W-:Y:S04]  /*33a0*/  DEPBAR.LE SB1, 0x36 ;  /* 0x00009d800000791a */ /* 0x000fe80000000000 */
[----:B------:R-:W1:Y:S02]  /*33b0*/  UTCATOMSWS.2CTA.FIND_AND_SET.ALIGN UP0, UR4, UR4 ;  /* 0x00000004000475e3 */ /* 0x000e640008200800 */
[----:B-1----:R-:W-:Y:S01]  /*33c0*/  MOV R11, UR4 ;  /* 0x00000004000b7c02 */ /* 0x002fe20008000f00 */
[----:B------:R-:W-:Y:S06]  /*33d0*/  BRA.U UP0, `(.L_x_63) ;  /* 0x0000000100187547 */ /* 0x000fec000b800000 */
.L_x_64:
[----:B------:R-:W-:Y:S05]  /*33e0*/  NANOSLEEP 0x64 ;  /* 0x000000640000795d */ /* 0x000fea0003800000 */
[----:B------:R-:W-:-:S05]  /*33f0*/  UMOV UR4, 0x10 ;  /* 0x0000001000047882 */ /* 0x000fca0000000000 */
[----:B------:R-:W-:Y:S04]  /*3400*/  DEPBAR.LE SB1, 0x36 ;  /* 0x00009d800000791a */ /* 0x000fe80000000000 */
[----:B------:R-:W1:Y:S02]  /*3410*/  UTCATOMSWS.2CTA.FIND_AND_SET.ALIGN UP0, UR4, UR4 ;  /* 0x00000004000475e3 */ /* 0x000e640008200800 */
[----:B-1----:R-:W-:Y:S01]  /*3420*/  MOV R11, UR4 ;  /* 0x00000004000b7c02 */ /* 0x002fe20008000f00 */
[----:B------:R-:W-:Y:S05]  /*3430*/  BRA.U !UP0, `(.L_x_64) ;  /* 0xfffffffd08e87547 */ /* 0x000fea000b83ffff */
.L_x_63:
[----:B------:R-:W1:Y:S01]  /*3440*/  LDS R7, [UR5+0x10] ;  /* 0x00001005ff077984 */ /* 0x000e620008000800 */
[----:B------:R-:W-:Y:S01]  /*3450*/  IMAD.U32 R5, RZ, RZ, UR6 ;  /* 0x00000006ff057e24 */ /* 0x000fe2000f8e00ff */
[----:B------:R-:W-:-:S03]  /*3460*/  MOV R4, UR45 ;  /* 0x0000002d00047c02 */ /* 0x000fc60008000f00 */
[----:B------:R-:W-:Y:S01]  /*3470*/  VIADD R5, R5, 0x160 ;  /* 0x0000016005057836 */ /* 0x000fe20000000000 */
[----:B-1----:R-:W-:-:S04]  /*3480*/  SHF.L.U32 R7, R7, 0x1f, RZ ;  /* 0x0000001f07077819 */ /* 0x002fc800000006ff */
[----:B------:R-:W1:Y:S02]  /*3490*/  SYNCS.PHASECHK.TRANS64.TRYWAIT P0, [UR5+0x8], R7 ;  /* 0x00000807ff0075a7 */ /* 0x000e640008001105 */
[----:B-1----:R-:W-:Y:S05]  /*34a0*/  @P0 BRA `(.L_x_65) ;  /* 0x0000000000080947 */ /* 0x002fea0003800000 */
[----:B------:R-:W1:Y:S02]  /*34b0*/  SYNCS.PHASECHK.TRANS64.TRYWAIT P0, [UR5+0x8], R7 ;  /* 0x00000807ff0075a7 */ /* 0x000e640008001105 */
[----:B-1----:R-:W-:Y:S05]  /*34c0*/  @!P0 BRA `(.L_x_66) ;  /* 0x0000006000708947 */ /* 0x002fea0003800000 */
.L_x_65:
[----:B-1----:R-:W-:Y:S01]  /*34d0*/  HFMA2 R0, -RZ, RZ, 0, 5.9604644775390625e-08 ;  /* 0x00000001ff007431 */ /* 0x002fe200000001ff */
[----:B------:R-:W-:Y:S01]  /*34e0*/  UPRMT UR4, UR45, 0x654, UR7 ;  /* 0x000006542d047896 */ /* 0x000fe20008000007 */
[----:B------:R-:W-:Y:S01]  /*34f0*/  IMAD.MOV.U32 R8, RZ, RZ, 0xffff ;  /* 0x0000ffffff087424 */ /* 0x000fe200078e00ff */
[----:B------:R-:W-:Y:S01]  /*3500*/  PRMT R4, R4, 0x654, R5 ;  /* 0x0000065404047816 */ /* 0x000fe20000000005 */
[----:B------:R-:W-:Y:S02]  /*3510*/  IMAD.MOV.U32 R6, RZ, RZ, 0x4 ;  /* 0x00000004ff067424 */ /* 0x000fe400078e00ff */
[----:B------:R-:W-:Y:S01]  /*3520*/  IMAD.SHL.U32 R9, R11, 0x20, RZ ;  /* 0x000000200b097824 */ /* 0x000fe200078e00ff */
[----:B------:R-:W-:Y:S02]  /*3530*/  MOV R5, UR4 ;  /* 0x0000000400057c02 */ /* 0x000fe40008000f00 */
[-C--:B------:R-:W-:Y:S01]  /*3540*/  SHF.L.U32 R8, R8, R11.reuse, RZ ;  /* 0x0000000b08087219 */ /* 0x080fe200000006ff */
[----:B------:R1:W-:Y:S01]  /*3550*/  SYNCS.ARRIVE.TRANS64.RED RZ, [UR4], R6 ;  /* 0x00000006ffff79a7 */ /* 0x0003e20008000404 */
[----:B------:R-:W-:Y:S01]  /*3560*/  SHF.L.U32 R7, R0, R11, RZ ;  /* 0x0000000b00077219 */ /* 0x000fe200000006ff */
[----:B------:R1:W-:Y:S04]  /*3570*/  STS [UR6+0x160], R9 ;  /* 0x00016009ff007988 */ /* 0x0003e80008000806 */
[----:B------:R1:W-:Y:S04]  /*3580*/  STAS [R4.64], R11 ;  /* 0x0000000b04007dbd */ /* 0x0003e8000c0008ff */
[----:B------:R1:W-:Y:S04]  /*3590*/  ATOMS.OR RZ, [UR5+0x14], R8 ;  /* 0x00001408ffff798c */ /* 0x0003e8000b000005 */
[----:B------:R1:W-:Y:S04]  /*35a0*/  ATOMS.OR RZ, [UR5+0x18], R7 ;  /* 0x00001807ffff798c */ /* 0x0003e8000b000005 */
[----:B------:R1:W-:Y:S02]  /*35b0*/  ATOMS.XOR RZ, [UR5+0x10], R0 ;  /* 0x00001000ffff798c */ /* 0x0003e4000b800005 */
.L_x_62:
[----:B------:R-:W-:Y:S05]  /*35c0*/  BSYNC B0 ;  /* 0x0000000000007941 */ /* 0x000fea0003800000 */
.L_x_61:
[----:B------:R-:W-:Y:S05]  /*35d0*/  BRA.U UP1, `(.L_x_67) ;  /* 0x00000001016c7547 */ /* 0x000fea000b800000 */
[----:B------:R-:W-:-:S03]  /*35e0*/  UMOV UR4, 0xffffffff ;  /* 0xffffffff00047882 */ /* 0x000fc60000000000 */
[----:B------:R-:W-:Y:S05]  /*35f0*/  BRA.DIV UR4, `(.L_x_68) ;  /* 0x00000062043c7947 */ /* 0x000fea000b800000 */
[----:B------:R-:W-:-:S13]  /*3600*/  ELECT P0, URZ, PT ;  /* 0x0000000000ff782f */ /* 0x000fda0003800000 */
.L_x_153:
[----:B------:R-:W-:Y:S05]  /*3610*/  @!P0 BRA `(.L_x_67) ;  /* 0x00000000005c8947 */ /* 0x000fea0003800000 */
[----:B-1----:R-:W1:Y:S02]  /*3620*/  LDS R5, [UR5+0x10] ;  /* 0x00001005ff057984 */ /* 0x002e640008000800 */
[----:B-1----:R-:W-:-:S04]  /*3630*/  SHF.L.U32 R5, R5, 0x1f, RZ ;  /* 0x0000001f05057819 */ /* 0x002fc800000006ff */
[----:B------:R-:W1:Y:S02]  /*3640*/  SYNCS.PHASECHK.TRANS64.TRYWAIT P0, [UR5+0x8], R5 ;  /* 0x00000805ff0075a7 */ /* 0x000e640008001105 */
[----:B-1----:R-:W-:Y:S05]  /*3650*/  @P0 BRA `(.L_x_69) ;  /* 0x0000000000080947 */ /* 0x002fea0003800000 */
[----:B------:R-:W1:Y:S02]  /*3660*/  SYNCS.PHASECHK.TRANS64.TRYWAIT P0, [UR5+0x8], R5 ;  /* 0x00000805ff0075a7 */ /* 0x000e640008001105 */
[----:B-1----:R-:W-:Y:S05]  /*3670*/  @!P0 BRA `(.L_x_70) ;  /* 0x0000006000408947 */ /* 0x002fea0003800000 */
.L_x_69:
[----:B------:R-:W2:Y:S01]  /*3680*/  LDS R7, [UR6+0x160] ;  /* 0x00016006ff077984 */ /* 0x000ea20008000800 */
[----:B-1----:R-:W-:Y:S02]  /*3690*/  HFMA2 R0, -RZ, RZ, 0, 5.9604644775390625e-08 ;  /* 0x00000001ff007431 */ /* 0x002fe400000001ff */
[----:B------:R-:W-:Y:S01]  /*36a0*/  IMAD.MOV.U32 R4, RZ, RZ, 0xffff ;  /* 0x0000ffffff047424 */ /* 0x000fe200078e00ff */
[----:B------:R-:W-:Y:S01]  /*36b0*/  UPRMT UR4, UR45, 0x654, UR7 ;  /* 0x000006542d047896 */ /* 0x000fe20008000007 */
[----:B--2---:R-:W-:-:S03]  /*36c0*/  IMAD.SHL.U32 R5, R7, 0x20, RZ ;  /* 0x0000002007057824 */ /* 0x004fc600078e00ff */
[-C--:B------:R-:W-:Y:S02]  /*36d0*/  SHF.L.U32 R4, R4, R7.reuse, RZ ;  /* 0x0000000704047219 */ /* 0x080fe400000006ff */
[----:B------:R-:W-:Y:S01]  /*36e0*/  SHF.L.U32 R7, R0, R7, RZ ;  /* 0x0000000700077219 */ /* 0x000fe200000006ff */
[----:B------:R2:W-:Y:S04]  /*36f0*/  STS [UR6+0x160], R5 ;  /* 0x00016005ff007988 */ /* 0x0005e80008000806 */
[----:B------:R2:W-:Y:S04]  /*3700*/  ATOMS.OR RZ, [UR5+0x14], R4 ;  /* 0x00001404ffff798c */ /* 0x0005e8000b000005 */
[----:B------:R2:W-:Y:S01]  /*3710*/  ATOMS.OR RZ, [UR5+0x18], R7 ;  /* 0x00001807ffff798c */ /* 0x0005e2000b000005 */
[----:B------:R-:W-:Y:S03]  /*3720*/  SYNCS.ARRIVE.TRANS64.RED.A1T0 RZ, [UR4], RZ ;  /* 0x000000ffffff79a7 */ /* 0x000fe60008100404 */
[----:B------:R2:W-:Y:S01]  /*3730*/  ATOMS.XOR RZ, [UR5+0x10], R0 ;  /* 0x00001000ffff798c */ /* 0x0005e2000b800005 */
[----:B------:R-:W-:Y:S05]  /*3740*/  BRA `(.L_x_67) ;  /* 0x0000000000107947 */ /* 0x000fea0003800000 */
.L_x_60:
[----:B------:R-:W-:Y:S02]  /*3750*/  MOV R0, 0xffffffff ;  /* 0xffffffff00007802 */ /* 0x000fe40000000f00 */
[----:B------:R-:W-:-:S03]  /*3760*/  MOV R4, 0x3790 ;  /* 0x0000379000047802 */ /* 0x000fc60000000f00 */
[----:B------:R1:W-:Y:S04]  /*3770*/  STS [UR6+0x160], R0 ;  /* 0x00016000ff007988 */ /* 0x0003e80008000806 */
[----:B-1---5:R-:W-:Y:S05]  /*3780*/  CALL.REL.NOINC `($__internal_1_$__cuda_sm10x_tcgen05_guardrail_trap_phase_invalid_during_alloc) ;  /* 0x0000006400887944 */ /* 0x022fea0003c00000 */
.L_x_67:
[----:B------:R-:W-:Y:S05]  /*3790*/  WARPSYNC.ALL ;  /* 0x0000000000007948 */ /* 0x000fea0003800000 */
[----:B------:R-:W3:Y:S01]  /*37a0*/  S2UR UR4, SR_CgaCtaId ;  /* 0x00000000000479c3 */ /* 0x000ee20000008800 */
[----:B------:R-:W-:Y:S01]  /*37b0*/  UMOV UR26, 0x400 ;  /* 0x00000400001a7882 */ /* 0x000fe20000000000 */
[----:B------:R-:W-:-:S06]  /*37c0*/  NOP ;  /* 0x0000000000007918 */ /* 0x000fcc0000000000 */
[----:B------:R-:W-:Y:S06]  /*37d0*/  BAR.ARV 0x6, 0xa0 ;  /* 0x0182800000007b1d */ /* 0x000fec0000002000 */
[----:B------:R-:W4:Y:S01]  /*37e0*/  LDCU UR6, c[0x0][0x38c] ;  /* 0x00007180ff0677ac */ /* 0x000f220008000800 */
[----:B------:R-:W-:Y:S01]  /*37f0*/  LOP3.LUT R3, R3, 0xffff, RZ, 0xc0, !PT ;  /* 0x0000ffff03037812 */ /* 0x000fe200078ec0ff */
[----:B-1----:R-:W-:Y:S01]  /*3800*/  IMAD.MOV.U32 R9, RZ, RZ, 0x1 ;  /* 0x00000001ff097424 */ /* 0x002fe200078e00ff */
[----:B------:R-:W-:Y:S01]  /*3810*/  LOP3.LUT R2, R2, 0xffff, RZ, 0xc0, !PT ;  /* 0x0000ffff02027812 */ /* 0x000fe200078ec0ff */
[----:B------:R-:W-:Y:S01]  /*3820*/  IMAD.MOV.U32 R8, RZ, RZ, RZ ;  /* 0x000000ffff087224 */ /* 0x000fe200078e00ff */
[----:B------:R-:W-:Y:S01]  /*3830*/  R2UR UR28, R3 ;  /* 0x00000000031c72ca */ /* 0x000fe200000e0000 */
[----:B------:R-:W-:Y:S01]  /*3840*/  UMOV UR32, URZ ;  /* 0x000000ff00207c82 */ /* 0x000fe20008000000 */
[----:B------:R-:W-:-:S02]  /*3850*/  R2UR UR42, R2 ;  /* 0x00000000022a72ca */ /* 0x000fc400000e0000 */
[----:B------:R-:W-:Y:S01]  /*3860*/  CS2R R2, SRZ ;  /* 0x0000000000027805 */ /* 0x000fe2000001ff00 */
[----:B------:R-:W-:Y:S01]  /*3870*/  UMOV UR23, URZ ;  /* 0x000000ff00177c82 */ /* 0x000fe20008000000 */
[----:B---3--:R-:W-:Y:S01]  /*3880*/  ULEA UR26, UR4, UR26, 0x18 ;  /* 0x0000001a041a7291 */ /* 0x008fe2000f8ec0ff */
[----:B------:R-:W-:Y:S01]  /*3890*/  UMOV UR22, URZ ;  /* 0x000000ff00167c82 */ /* 0x000fe20008000000 */
[----:B------:R-:W-:Y:S02]  /*38a0*/  UISETP.NE.AND UP3, UPT, UR46, URZ, UPT ;  /* 0x000000ff2e00728c */ /* 0x000fe4000bf65270 */
[----:B------:R-:W-:Y:S02]  /*38b0*/  UIADD3 UR5, UPT, UPT, UR26, 0x8400, URZ ;  /* 0x000084001a057890 */ /* 0x000fe4000fffe0ff */
[----:B------:R-:W-:-:S03]  /*38c0*/  UIADD3 UR4, UPT, UPT, UR26, 0x28400, URZ ;  /* 0x000284001a047890 */ /* 0x000fc6000fffe0ff */
[----:B--2---:R-:W1:Y:S01]  /*38d0*/  LDS R0, [UR26+0x160] ;  /* 0x0001601aff007984 */ /* 0x004e620008000800 */
[----:B----4-:R-:W-:Y:S02]  /*38e0*/  UIADD3 UR6, UPT, UPT, UR6, 0x7f, URZ ;  /* 0x0000007f06067890 */ /* 0x010fe4000fffe0ff */
[----:B------:R-:W-:Y:S02]  /*38f0*/  USHF.R.U32.HI UR5, URZ, 0x4, UR5 ;  /* 0x00000004ff057899 */ /* 0x000fe40008011605 */
[----:B------:R-:W-:Y:S02]  /*3900*/  USHF.R.S32.HI UR33, URZ, 0x1f, UR6 ;  /* 0x0000001fff217899 */ /* 0x000fe40008011406 */
[----:B------:R-:W-:Y:S02]  /*3910*/  USHF.R.U32.HI UR4, URZ, 0x4, UR4 ;  /* 0x00000004ff047899 */ /* 0x000fe40008011604 */
[----:B------:R-:W-:Y:S02]  /*3920*/  ULEA.HI UR33, UR33, UR6, URZ, 0x7 ;  /* 0x0000000621217291 */ /* 0x000fe4000f8f38ff */
[----:B------:R-:W-:-:S02]  /*3930*/  ULOP3.LUT UR5, UR5, 0x3fff, URZ, 0xc0, !UPT ;  /* 0x00003fff05057892 */ /* 0x000fc4000f8ec0ff */
[----:B------:R-:W-:Y:S02]  /*3940*/  USHF.R.S32.HI UR33, URZ, 0x7, UR33 ;  /* 0x00000007ff217899 */ /* 0x000fe40008011421 */
[----:B------:R-:W-:Y:S02]  /*3950*/  ULOP3.LUT UR30, UR4, 0x3fff, URZ, 0xc0, !UPT ;  /* 0x00003fff041e7892 */ /* 0x000fe4000f8ec0ff */
[----:B------:R-:W-:Y:S01]  /*3960*/  UISETP.LT.AND UP0, UPT, UR33, 0x1, UPT ;  /* 0x000000012100788c */ /* 0x000fe2000bf01270 */
[----:B------:R-:W-:Y:S01]  /*3970*/  UMOV UR40, 0x0 ;  /* 0x0000000000287882 */ /* 0x000fe20000000000 */
[----:B------:R-:W-:Y:S01]  /*3980*/  UMOV UR41, 0x10200010 ;  /* 0x1020001000297882 */ /* 0x000fe20000000000 */
[----:B------:R-:W-:Y:S02]  /*3990*/  ULOP3.LUT UR29, UR5, 0x10000, URZ, 0xfc, !UPT ;  /* 0x00010000051d7892 */ /* 0x000fe4000f8efcff */
[----:B------:R-:W-:Y:S02]  /*39a0*/  ULOP3.LUT UR30, UR30, 0x10000, URZ, 0xfc, !UPT ;  /* 0x000100001e1e7892 */ /* 0x000fe4000f8efcff */
[----:B------:R-:W-:Y:S01]  /*39b0*/  USEL UR43, UR33, 0x1, !UP0 ;  /* 0x00000001212b7887 */ /* 0x000fe2000c000000 */
[----:B------:R-:W-:Y:S01]  /*39c0*/  UMOV UR38, 0x0 ;  /* 0x0000000000267882 */ /* 0x000fe20000000000 */
[----:B------:R-:W-:Y:S01]  /*39d0*/  UMOV UR39, 0x10200010 ;  /* 0x1020001000277882 */ /* 0x000fe20000000000 */
[----:B------:R-:W-:Y:S01]  /*39e0*/  UMOV UR36, 0x0 ;  /* 0x0000000000247882 */ /* 0x000fe20000000000 */
[----:B------:R-:W-:Y:S01]  /*39f0*/  UMOV UR37, 0x10200010 ;  /* 0x1020001000257882 */ /* 0x000fe20000000000 */
[----:B------:R-:W-:Y:S01]  /*3a00*/  UMOV UR34, 0x0 ;  /* 0x0000000000227882 */ /* 0x000fe20000000000 */
[----:B------:R-:W-:Y:S01]  /*3a10*/  UMOV UR35, 0x10200010 ;  /* 0x1020001000237882 */ /* 0x000fe20000000000 */
[----:B-1----:R-:W-:-:S15]  /*3a20*/  R2UR UR44, R0 ;  /* 0x00000000002c72ca */ /* 0x002fde00000e0000 */
.L_x_78:
[C---:B------:R-:W-:Y:S02]  /*3a30*/  LEA R0, R8.reuse, UR26, 0x3 ;  /* 0x0000001a08007c11 */ /* 0x040fe4000f8e18ff */
[----:B------:R-:W-:Y:S02]  /*3a40*/  SHF.L.U32 R5, R3, 0x1f, RZ ;  /* 0x0000001f03057819 */ /* 0x000fe400000006ff */
[----:B------:R-:W-:Y:S02]  /*3a50*/  LEA R4, R8, UR26, 0x4 ;  /* 0x0000001a08047c11 */ /* 0x000fe4000f8e20ff */
[----:B------:R-:W1:Y:S02]  /*3a60*/  SYNCS.PHASECHK.TRANS64.TRYWAIT P0, [R0+URZ+0xb0], R5 ;  /* 0x0000b005000075a7 */ /* 0x000e6400080011ff */
[----:B-1-3--:R-:W-:Y:S05]  /*3a70*/  @!P0 BRA `(.L_x_71) ;  /* 0x0000005c00588947 */ /* 0x00afea0003800000 */
.L_x_154:
[----:B-1----:R-:W1:Y:S01]  /*3a80*/  LDS.128 R4, [R4+0x140] ;  /* 0x0001400004047984 */ /* 0x002e620000000c00 */
[----:B------:R-:W-:Y:S02]  /*3a90*/  VIADD R0, R0, 0xc0 ;  /* 0x000000c000007836 */ /* 0x000fe40000000000 */
[----:B------:R-:W-:Y:S01]  /*3aa0*/  VIADD R8, R8, 0x1 ;  /* 0x0000000108087836 */ /* 0x000fe20000000000 */
[----:B------:R-:W-:Y:S01]  /*3ab0*/  @!PT LDS RZ, [RZ] ;  /* 0x00000000fffff984 */ /* 0x000fe20000000800 */
[----:B------:R-:W-:Y:S01]  /*3ac0*/  @!PT LDS RZ, [RZ] ;  /* 0x00000000fffff984 */ /* 0x000fe20000000800 */
[----:B------:R-:W-:Y:S01]  /*3ad0*/  @!PT LDS RZ, [RZ] ;  /* 0x00000000fffff984 */ /* 0x000fe20000000800 */
[----:B------:R-:W-:Y:S01]  /*3ae0*/  @!PT LDS RZ, [RZ] ;  /* 0x00000000fffff984 */ /* 0x000fe20000000800 */
[----:B------:R2:W-:Y:S06]  /*3af0*/  MEMBAR.ALL.CTA ;  /* 0x0000000000007992 */ /* 0x0005ec0000008000 */
[----:B--2---:R-:W2:Y:S01]  /*3b00*/  FENCE.VIEW.ASYNC.S ;  /* 0x00000000000073c6 */ /* 0x004ea20000000000 */
[----:B------:R-:W-:-:S04]  /*3b10*/  PRMT R0, RZ, 0x654, R0 ;  /* 0x00000654ff007816 */ /* 0x000fc80000000000 */
[----:B--2---:R2:W-:Y:S01]  /*3b20*/  SYNCS.ARRIVE.TRANS64.RED.A1T0 RZ, [R0+URZ], RZ ;  /* 0x000000ff00ff79a7 */ /* 0x0045e200081004ff */
[----:B-1----:R-:W-:Y:S01]  /*3b30*/  LOP3.LUT P1, RZ, R6, 0x1, RZ, 0xc0, !PT ;  /* 0x0000000106ff7812 */ /* 0x002fe2000782c0ff */
[----:B--2---:R-:W-:-:S12]  /*3b40*/  BRA.U UP3, `(.L_x_72) ;  /* 0x0000000503087547 */ /* 0x004fd8000b800000 */
[----:B------:R-:W1:Y:S01]  /*3b50*/  LDCU UR4, c[0x0][0x38c] ;  /* 0x00007180ff0477ac */ /* 0x000e620008000800 */
[----:B------:R-:W-:Y:S02]  /*3b60*/  PLOP3.LUT P2, PT, PT, PT, PT, 0x80, 0x8 ;  /* 0x000000000008781c */ /* 0x000fe40003f4f070 */
[----:B------:R-:W-:Y:S01]  /*3b70*/  SHF.L.U32 R5, R9, 0x1f, RZ ;  /* 0x0000001f09057819 */ /* 0x000fe200000006ff */
[----:B------:R-:W-:Y:S02]  /*3b80*/  ULEA UR31, UR32, UR26, 0x3 ;  /* 0x0000001a201f7291 */ /* 0x000fe4000f8e18ff */
[----:B------:R-:W-:Y:S02]  /*3b90*/  ULEA UR11, UR32, UR44, 0x7 ;  /* 0x0000002c200b7291 */ /* 0x000fe4000f8e38ff */
[----:B-1----:R-:W-:-:S06]  /*3ba0*/  UISETP.GE.AND UP0, UPT, UR4, 0x1, UPT ;  /* 0x000000010400788c */ /* 0x002fcc000bf06270 */
[----:B------:R-:W-:-:S05]  /*3bb0*/  PLOP3.LUT P0, PT, PT, PT, UP0, 0x80, 0x8 ;  /* 0x000000000008781c */ /* 0x000fca0003f0f008 */
[----:B------:R-:W-:-:S08]  /*3bc0*/  @UP0 ULEA UR4, UR23, UR26, 0x3 ;  /* 0x0000001a17040291 */ /* 0x000fd0000f8e18ff */
[----:B------:R-:W-:-:S04]  /*3bd0*/  @P0 SHF.L.U32 R0, R2, 0x1f, RZ ;  /* 0x0000001f02000819 */ /* 0x000fc800000006ff */
[----:B------:R1:W2:Y:S01]  /*3be0*/  @P0 SYNCS.PHASECHK.TRANS64.TRYWAIT P2, [UR4], R0 ;  /* 0x00000000ff0005a7 */ /* 0x0002a20008041104 */
[----:B------:R-:W3:Y:S02]  /*3bf0*/  SYNCS.PHASECHK.TRANS64.TRYWAIT P0, [UR31+0xf0], R5 ;  /* 0x0000f005ff0075a7 */ /* 0x000ee4000800111f */
[----:B-123--:R-:W-:Y:S05]  /*3c00*/  @!P0 BRA `(.L_x_73) ;  /* 0x0000005c00088947 */ /* 0x00efea0003800000 */
.L_x_156:
[----:B------:R-:W-:Y:S01]  /*3c10*/  UMOV UR27, UR22 ;  /* 0x00000016001b7c82 */ /* 0x000fe20008000000 */
[----:B------:R-:W-:Y:S05]  /*3c20*/  BRA.U !UP0, `(.L_x_74) ;  /* 0x0000000108c07547 */ /* 0x000fea000b800000 */
[----:B------:R-:W-:Y:S02]  /*3c30*/  UIADD3 UR27, UPT, UPT, UR43, UR22, URZ ;  /* 0x000000162b1b7290 */ /* 0x000fe4000fffe0ff */
[----:B------:R-:W-:Y:S01]  /*3c40*/  UPLOP3.LUT UP2, UPT, UPT, UPT, UPT, 0x40, 0x4 ;  /* 0x000000000004789c */ /* 0x000fe20003f4e870 */
[----:B------:R-:W-:Y:S01]  /*3c50*/  UMOV UR24, UR33 ;  /* 0x0000002100187c82 */ /* 0x000fe20008000000 */
[----:B------:R-:W-:-:S09]  /*3c60*/  UMOV UR10, UR23 ;  /* 0x00000017000a7c82 */ /* 0x000fd20008000000 */
.L_x_77:
[----:B--2---:R-:W-:Y:S01]  /*3c70*/  ULEA UR5, UR10, UR26, 0x3 ;  /* 0x0000001a0a057291 */ /* 0x004fe2000f8e18ff */
[----:B---3--:R-:W-:Y:S11]  /*3c80*/  @P2 BRA `(.L_x_75) ;  /* 0x00000000000c2947 */ /* 0x008ff60003800000 */
[----:B-1----:R-:W-:Y:S04]  /*3c90*/  SHF.L.U32 R5, R2, 0x1f, RZ ;  /* 0x0000001f02057819 */ /* 0x002fe800000006ff */
[----:B------:R-:W1:Y:S02]  /*3ca0*/  SYNCS.PHASECHK.TRANS64.TRYWAIT P0, [UR5], R5 ;  /* 0x00000005ff0075a7 */ /* 0x000e640008001105 */
[----:B-1----:R-:W-:Y:S05]  /*3cb0*/  @!P0 BRA `(.L_x_76) ;  /* 0x0000005800f48947 */ /* 0x002fea0003800000 */
.L_x_75:
[----:B------:R-:W-:Y:S01]  /*3cc0*/  UISETP.NE.AND UP0, UPT, UR24, 0x1, UPT ;  /* 0x000000011800788c */ /* 0x000fe2000bf05270 */
[----:B------:R-:W-:Y:S01]  /*3cd0*/  PLOP3.LUT P2, PT, PT, PT, PT, 0x80, 0x8 ;  /* 0x000000000008781c */ /* 0x000fe20003f4f070 */
[----:B------:R-:W-:Y:S02]  /*3ce0*/  UIADD3 UR4, UPT, UPT, UR10, 0x1, URZ ;  /* 0x000000010a047890 */ /* 0x000fe4000fffe0ff */
[----:B------:R-:W-:Y:S02]  /*3cf0*/  UIADD3 UR25, UPT, UPT, UR5, 0x40, URZ ;  /* 0x0000004005197890 */ /* 0x000fe4000fffe0ff */
[----:B------:R-:W-:Y:S01]  /*3d00*/  UISETP.NE.AND UP1, UPT, UR4, 0x8, UPT ;  /* 0x000000080400788c */ /* 0x000fe2000bf25270 */
[----:B------:R-:W-:Y:S01]  /*3d10*/  PLOP3.LUT P0, PT, PT, PT, UP0, 0x80, 0x8 ;  /* 0x000000000008781c */ /* 0x000fe20003f0f008 */
[----:B------:R-:W-:Y:S02]  /*3d20*/  UIADD3 UR22, UPT, UPT, UR22, 0x1, URZ ;  /* 0x0000000116167890 */ /* 0x000fe4000fffe0ff */
[----:B------:R-:W-:Y:S02]  /*3d30*/  USEL UR6, URZ, 0x1, UP1 ;  /* 0x00000001ff067887 */ /* 0x000fe40008800000 */
[----:B------:R-:W-:Y:S02]  /*3d40*/  USEL UR23, UR4, URZ, UP1 ;  /* 0x000000ff04177287 */ /* 0x000fe40008800000 */
[----:B------:R-:W-:Y:S02]  /*3d50*/  UIADD3 UR24, UPT, UPT, UR24, -0x1, URZ ;  /* 0xffffffff18187890 */ /* 0x000fe4000fffe0ff */
[----:B------:R-:W-:Y:S01]  /*3d60*/  @UP0 ULEA UR4, UR23, UR26, 0x3 ;  /* 0x0000001a17040291 */ /* 0x000fe2000f8e18ff */
[----:B------:R-:W-:Y:S01]  /*3d70*/  LOP3.LUT R2, R2, UR6, RZ, 0x3c, !PT ;  /* 0x0000000602027c12 */ /* 0x000fe2000f8e3cff */
[----:B------:R-:W-:Y:S02]  /*3d80*/  ULEA UR6, UR10, UR30, 0x9 ;  /* 0x0000001e0a067291 */ /* 0x000fe4000f8e48ff */
[----:B------:R-:W-:Y:S01]  /*3d90*/  UISETP.NE.AND UP0, UPT, UR22, UR27, UPT ;  /* 0x0000001b1600728c */ /* 0x000fe2000bf05270 */
[----:B-1----:R-:W-:Y:S01]  /*3da0*/  @P0 SHF.L.U32 R0, R2, 0x1f, RZ ;  /* 0x0000001f02000819 */ /* 0x002fe200000006ff */
[----:B------:R-:W-:Y:S02]  /*3db0*/  UIADD3 UR20, UPT, UPT, UR6, 0x2, URZ ;  /* 0x0000000206147890 */ /* 0x000fe4000fffe0ff */
[----:B------:R-:W-:Y:S01]  /*3dc0*/  UIADD3 UR16, UPT, UPT, UR6, 0x4, URZ ;  /* 0x0000000406107890 */ /* 0x000fe2000fffe0ff */
[----:B------:R2:W3:Y:S01]  /*3dd0*/  @P0 SYNCS.PHASECHK.TRANS64.TRYWAIT P2, [UR4], R0 ;  /* 0x00000000ff0005a7 */ /* 0x0004e20008041104 */
[----:B------:R-:W-:Y:S02]  /*3de0*/  ULEA UR4, UR10, UR29, 0xa ;  /* 0x0000001d0a047291 */ /* 0x000fe4000f8e50ff */
[----:B------:R-:W-:Y:S02]  /*3df0*/  UIADD3 UR12, UPT, UPT, UR6, 0x6, URZ ;  /* 0x00000006060c7890 */ /* 0x000fe4000fffe0ff */
[----:B------:R-:W-:Y:S02]  /*3e00*/  UIADD3 UR18, UPT, UPT, UR4, 0x2, URZ ;  /* 0x0000000204127890 */ /* 0x000fe4000fffe0ff */
[----:B------:R-:W-:Y:S02]  /*3e10*/  UIADD3 UR14, UPT, UPT, UR4, 0x4, URZ ;  /* 0x00000004040e7890 */ /* 0x000fe4000fffe0ff */
[----:B------:R-:W-:Y:S01]  /*3e20*/  UIADD3 UR8, UPT, UPT, UR4, 0x6, URZ ;  /* 0x0000000604087890 */ /* 0x000fe2000fffe0ff */
[----:B------:R-:W-:Y:S01]  /*3e30*/  UMOV UR7, 0x40004040 ;  /* 0x4000404000077882 */ /* 0x000fe20000000000 */
[----:B------:R-:W-:Y:S01]  /*3e40*/  UMOV UR5, 0x40004040 ;  /* 0x4000404000057882 */ /* 0x000fe20000000000 */
[----:B------:R-:W-:Y:S01]  /*3e50*/  UMOV UR21, 0x40004040 ;  /* 0x4000404000157882 */ /* 0x000fe20000000000 */
[----:B------:R2:W-:Y:S01]  /*3e60*/  UTCQMMA.2CTA gdesc[UR4], gdesc[UR6], tmem[UR11], tmem[UR40], idesc[UR41], UP2 ;  /* 0x00ff2806040075ea */ /* 0x0005e2000920030b */
[----:B------:R-:W-:Y:S01]  /*3e70*/  UPLOP3.LUT UP2, UPT, UPT, UPT, UPT, 0x80, 0x8 ;  /* 0x000000000008789c */ /* 0x000fe20003f4f070 */
[----:B------:R-:W-:Y:S01]  /*3e80*/  UMOV UR19, 0x40004040 ;  /* 0x4000404000137882 */ /* 0x000fe20000000000 */
[----:B------:R-:W-:Y:S01]  /*3e90*/  UMOV UR17, 0x40004040 ;  /* 0x4000404000117882 */ /* 0x000fe20000000000 */
[----:B------:R2:W-:Y:S01]  /*3ea0*/  UTCQMMA.2CTA gdesc[UR18], gdesc[UR20], tmem[UR11], tmem[UR38], idesc[UR39], UPT ;  /* 0x00ff2614120075ea */ /* 0x0005e2000ba0030b */
[----:B------:R-:W-:Y:S01]  /*3eb0*/  UMOV UR15, 0x40004040 ;  /* 0x40004040000f7882 */ /* 0x000fe20000000000 */
[----:B------:R-:W-:Y:S01]  /*3ec0*/  UMOV UR13, 0x40004040 ;  /* 0x40004040000d7882 */ /* 0x000fe20000000000 */
[----:B------:R-:W-:Y:S01]  /*3ed0*/  UMOV UR9, 0x40004040 ;  /* 0x4000404000097882 */ /* 0x000fe20000000000 */
[----:B------:R2:W-:Y:S01]  /*3ee0*/  UTCQMMA.2CTA gdesc[UR14], gdesc[UR16], tmem[UR11], tmem[UR36], idesc[UR37], UPT ;  /* 0x00ff24100e0075ea */ /* 0x0005e2000ba0030b */
[----:B------:R2:W-:Y:S01]  /*3ef0*/  UTCQMMA.2CTA gdesc[UR8], gdesc[UR12], tmem[UR11], tmem[UR34], idesc[UR35], UPT ;  /* 0x00ff220c080075ea */ /* 0x0005e2000ba0030b */
[----:B------:R2:W-:Y:S01]  /*3f00*/  UTCBAR.2CTA.MULTICAST [UR25], URZ, UR28 ;  /* 0x000000ff190073e9 */ /* 0x0005e2000820081c */
[----:B------:R-:W-:Y:S01]  /*3f10*/  UMOV UR10, UR23 ;  /* 0x00000017000a7c82 */ /* 0x000fe20008000000 */
[----:B------:R-:W-:Y:S05]  /*3f20*/  BRA.U UP0, `(.L_x_77) ;  /* 0xfffffffd00507547 */ /* 0x000fea000b83ffff */
.L_x_74:
[----:B--2---:R-:W-:Y:S01]  /*3f30*/  UIADD3 UR4, UPT, UPT, UR31, 0xd0, URZ ;  /* 0x000000d01f047890 */ /* 0x004fe2000fffe0ff */
[----:B------:R-:W-:-:S08]  /*3f40*/  UMOV UR22, UR27 ;  /* 0x0000001b00167c82 */ /* 0x000fd00008000000 */
[----:B------:R2:W-:Y:S01]  /*3f50*/  UTCBAR.2CTA.MULTICAST [UR4], URZ, UR42 ;  /* 0x000000ff040073e9 */ /* 0x0005e2000820082a */
[----:B------:R-:W-:Y:S02]  /*3f60*/  NOP ;  /* 0x0000000000007918 */ /* 0x000fe40000000000 */
.L_x_72:
[----:B--2---:R-:W-:Y:S01]  /*3f70*/  UIADD3 UR4, UPT, UPT, UR32, 0x1, URZ ;  /* 0x0000000120047890 */ /* 0x004fe2000fffe0ff */
[----:B------:R-:W-:-:S03]  /*3f80*/  ISETP.NE.AND P0, PT, R8, 0x2, PT ;  /* 0x000000020800780c */ /* 0x000fc60003f05270 */
[----:B------:R-:W-:Y:S01]  /*3f90*/  UISETP.NE.AND UP0, UPT, UR4, 0x4, UPT ;  /* 0x000000040400788c */ /* 0x000fe2000bf05270 */
[----:B-1----:R-:W-:Y:S02]  /*3fa0*/  SEL R0, RZ, 0x1, P0 ;  /* 0x00000001ff007807 */ /* 0x002fe40000000000 */
[----:B------:R-:W-:Y:S01]  /*3fb0*/  SEL R8, R8, RZ, P0 ;  /* 0x000000ff08087207 */ /* 0x000fe20000000000 */
[----:B------:R-:W-:Y:S01]  /*3fc0*/  USEL UR5, URZ, 0x1, UP0 ;  /* 0x00000001ff057887 */ /* 0x000fe20008000000 */
[----:B------:R-:W-:Y:S01]  /*3fd0*/  LOP3.LUT R3, R3, R0, RZ, 0x3c, !PT ;  /* 0x0000000003037212 */ /* 0x000fe200078e3cff */
[----:B------:R-:W-:-:S04]  /*3fe0*/  USEL UR32, UR4, URZ, UP0 ;  /* 0x000000ff04207287 */ /* 0x000fc80008000000 */
[----:B------:R-:W-:Y:S01]  /*3ff0*/  LOP3.LUT R9, R9, UR5, RZ, 0x3c, !PT ;  /* 0x0000000509097c12 */ /* 0x000fe2000f8e3cff */
[----:B------:R-:W-:Y:S07]  /*4000*/  @P1 BRA `(.L_x_78) ;  /* 0xfffffff800881947 */ /* 0x000fee000383ffff */
[----:B------:R-:W1:Y:S01]  /*4010*/  S2UR UR8, SR_CgaCtaId ;  /* 0x00000000000879c3 */ /* 0x000e620000008800 */
[----:B------:R-:W-:Y:S01]  /*4020*/  ELECT P0, URZ, PT ;  /* 0x0000000000ff782f */ /* 0x000fe20003800000 */
[----:B------:R-:W-:Y:S01]  /*4030*/  HFMA2 R0, -RZ, RZ, 0, 5.9604644775390625e-08 ;  /* 0x00000001ff007431 */ /* 0x000fe200000001ff */
[----:B------:R-:W-:-:S05]  /*4040*/  UMOV UR4, 0x40 ;  /* 0x0000004000047882 */ /* 0x000fca0000000000 */
[----:B------:R-:W-:Y:S01]  /*4050*/  UVIRTCOUNT.DEALLOC.SMPOOL 0x80 ;  /* 0x000000800000784c */ /* 0x000fe20000000000 */
[----:B------:R-:W-:Y:S02]  /*4060*/  UISETP.NE.AND UP1, UPT, UR46, URZ, UPT ;  /* 0x000000ff2e00728c */ /* 0x000fe4000bf25270 */
[----:B-1----:R-:W-:-:S09]  /*4070*/  ULEA UR8, UR8, UR4, 0x18 ;  /* 0x0000000408087291 */ /* 0x002fd2000f8ec0ff */
[----:B------:R1:W-:Y:S01]  /*4080*/  @P0 STS.U8 [UR8+0x1c], R0 ;  /* 0x00001c00ff000988 */ /* 0x0003e20008000008 */
[----:B------:R-:W-:Y:S05]  /*4090*/  BRA.U UP1, `(.L_x_79) ;  /* 0x0000000101a07547 */ /* 0x000fea000b800000 */
[----:B------:R-:W-:Y:S01]  /*40a0*/  UIADD3 UR7, UPT, UPT, UR26, 0xf0, URZ ;  /* 0x000000f01a077890 */ /* 0x000fe2000fffe0ff */
[----:B------:R-:W-:-:S03]  /*40b0*/  SHF.L.U32 R3, R9, 0x1f, RZ ;  /* 0x0000001f09037819 */ /* 0x000fc600000006ff */
[----:B------:R-:W-:-:S09]  /*40c0*/  ULEA UR4, UR32, UR7, 0x3 ;  /* 0x0000000720047291 */ /* 0x000fd2000f8e18ff */
[----:B------:R-:W2:Y:S02]  /*40d0*/  SYNCS.PHASECHK.TRANS64.TRYWAIT P0, [UR4], R3 ;  /* 0x00000003ff0075a7 */ /* 0x000ea40008001104 */
[----:B--2---:R-:W-:Y:S05]  /*40e0*/  @!P0 BRA `(.L_x_80) ;  /* 0x0000005800008947 */ /* 0x004fea0003800000 */
.L_x_159:
        /* <DEDUP_REMOVED lines=9> */
.L_x_161:
        /* <DEDUP_REMOVED lines=9> */
.L_x_163:
[----:B------:R-:W-:-:S04]  /*4210*/  UIADD3 UR4, UPT, UPT, UR4, 0x1, URZ ;  /* 0x0000000104047890 */ /* 0x000fc8000fffe0ff */
[----:B------:R-:W-:-:S04]  /*4220*/  UISETP.NE.AND UP0, UPT, UR4, 0x4, UPT ;  /* 0x000000040400788c */ /* 0x000fc8000bf05270 */
[----:B------:R-:W-:Y:S02]  /*4230*/  USEL UR5, URZ, 0x1, UP0 ;  /* 0x00000001ff057887 */ /* 0x000fe40008000000 */
[----:B------:R-:W-:-:S04]  /*4240*/  USEL UR4, UR4, URZ, UP0 ;  /* 0x000000ff04047287 */ /* 0x000fc80008000000 */
[----:B------:R-:W-:Y:S01]  /*4250*/  ULEA UR4, UR4, UR7, 0x3 ;  /* 0x0000000704047291 */ /* 0x000fe2000f8e18ff */
[----:B-1----:R-:W-:-:S04]  /*4260*/  LOP3.LUT R3, R2, UR5, RZ, 0x3c, !PT ;  /* 0x0000000502037c12 */ /* 0x002fc8000f8e3cff */
[----:B------:R-:W-:Y:S01]  /*4270*/  SHF.L.U32 R3, R3, 0x1f, RZ ;  /* 0x0000001f03037819 */ /* 0x000fe200000006ff */
[----:B------:R-:W-:-:S04]  /*4280*/  IMAD.U32 R0, RZ, RZ, UR4 ;  /* 0x00000004ff007e24 */ /* 0x000fc8000f8e00ff */
[----:B------:R1:W2:Y:S03]  /*4290*/  SYNCS.PHASECHK.TRANS64.TRYWAIT P0, [R0+URZ], R3 ;  /* 0x00000003000075a7 */ /* 0x0002a600080011ff */
[----:B--2---:R-:W-:Y:S05]  /*42a0*/  @!P0 NANOSLEEP.SYNCS 0x989680 ;  /* 0x009896800000895d */ /* 0x004fea0003900000 */
[----:B------:R-:W2:Y:S02]  /*42b0*/  @!P0 SYNCS.PHASECHK.TRANS64 P0, [R0+URZ], R3 ;  /* 0x00000003000085a7 */ /* 0x000ea400080010ff */
[----:B--2---:R-:W-:Y:S05]  /*42c0*/  @P0 BRA `(.L_x_83) ;  /* 0x0000000000200947 */ /* 0x004fea0003800000 */
.L_x_84:
[----:B--2---:R2:W4:Y:S02]  /*42d0*/  SYNCS.PHASECHK.TRANS64.TRYWAIT P0, [R0+URZ], R3 ;  /* 0x00000003000075a7 */ /* 0x00452400080011ff */
[----:B----4-:R-:W-:Y:S05]  /*42e0*/  @!P0 NANOSLEEP.SYNCS 0x989680 ;  /* 0x009896800000895d */ /* 0x010fea0003900000 */
[----:B------:R-:W4:Y:S02]  /*42f0*/  @!P0 SYNCS.PHASECHK.TRANS64 P0, [R0+URZ], R3 ;  /* 0x00000003000085a7 */ /* 0x000f2400080010ff */
[----:B----4-:R-:W-:Y:S05]  /*4300*/  @!P0 BRA `(.L_x_84) ;  /* 0xfffffffc00f08947 */ /* 0x010fea000383ffff */
[----:B------:R-:W-:Y:S05]  /*4310*/  BRA `(.L_x_83) ;  /* 0x00000000000c7947 */ /* 0x000fea0003800000 */
.L_x_79:
[----:B------:R-:W-:-:S04]  /*4320*/  UIADD3 UR4, UPT, UPT, UR26, 0x130, URZ ;  /* 0x000001301a047890 */ /* 0x000fc8000fffe0ff */
[----:B------:R-:W-:-:S09]  /*4330*/  UPRMT UR4, UR45, 0x654, UR4 ;  /* 0x000006542d047896 */ /* 0x000fd20008000004 */
[----:B------:R-:W-:Y:S03]  /*4340*/  SYNCS.ARRIVE.TRANS64.RED.A1T0 RZ, [UR4], RZ ;  /* 0x000000ffffff79a7 */ /* 0x000fe60008100404 */
.L_x_83:
[----:B-12---:R-:W-:Y:S01]  /*4350*/  SHF.L.U32 R3, RZ, 0x1f, RZ ;  /* 0x0000001fff037819 */ /* 0x006fe200000006ff */
[----:B------:R-:W-:Y:S01]  /*4360*/  UIADD3 UR4, UPT, UPT, UR26, 0x130, URZ ;  /* 0x000001301a047890 */ /* 0x000fe2000fffe0ff */
[----:B------:R-:W-:Y:S02]  /*4370*/  PLOP3.LUT P0, PT, PT, PT, UP1, 0x80, 0x8 ;  /* 0x000000000008781c */ /* 0x000fe40003f0f018 */
[----:B------:R-:W1:Y:S02]  /*4380*/  SYNCS.PHASECHK.TRANS64.TRYWAIT P1, [UR26+0x130], R3 ;  /* 0x00013003ff0075a7 */ /* 0x000e64000802111a */
[----:B-1----:R-:W-:Y:S09]  /*4390*/  @!P1 BRA `(.L_x_85) ;  /* 0x00000054009c9947 */ /* 0x002ff20003800000 */
.L_x_165:
[----:B------:R-:W-:Y:S01]  /*43a0*/  @!UP1 UPRMT UR4, UR45, 0x654, UR4 ;  /* 0x000006542d049896 */ /* 0x000fe20008000004 */
[----:B------:R-:W-:Y:S01]  /*43b0*/  UMOV UR5, 0xffff ;  /* 0x0000ffff00057882 */ /* 0x000fe20000000000 */
[----:B------:R-:W-:-:S07]  /*43c0*/  UMOV UR6, 0x1 ;  /* 0x0000000100067882 */ /* 0x000fce0000000000 */
[----:B------:R-:W-:Y:S01]  /*43d0*/  @!P0 SYNCS.ARRIVE.TRANS64.RED.A1T0 RZ, [UR4], RZ ;  /* 0x000000ffffff89a7 */ /* 0x000fe20008100404 */
[----:B------:R-:W-:Y:S01]  /*43e0*/  NOP ;  /* 0x0000000000007918 */ /* 0x000fe20000000000 */
[----:B-1----:R-:W1:Y:S01]  /*43f0*/  LDS R0, [UR8+0x14] ;  /* 0x00001408ff007984 */ /* 0x002e620008000800 */
[----:B------:R-:W-:-:S04]  /*4400*/  ULOP3.LUT UR4, UR44, 0xffff, URZ, 0xc0, !UPT ;  /* 0x0000ffff2c047892 */ /* 0x000fc8000f8ec0ff */
[----:B------:R-:W-:-:S04]  /*4410*/  USHF.R.U32.HI UR4, URZ, 0x5, UR4 ;  /* 0x00000005ff047899 */ /* 0x000fc80008011604 */
[----:B------:R-:W-:Y:S02]  /*4420*/  USHF.L.U32 UR5, UR5, UR4, URZ ;  /* 0x0000000405057299 */ /* 0x000fe400080006ff */
[----:B------:R-:W-:-:S04]  /*4430*/  USHF.L.U32 UR4, UR6, UR4, URZ ;  /* 0x0000000406047299 */ /* 0x000fc800080006ff */
[----:B-1----:R-:W-:-:S04]  /*4440*/  LOP3.LUT R0, R0, UR5, RZ, 0xc0, !PT ;  /* 0x0000000500007c12 */ /* 0x002fc8000f8ec0ff */
[----:B------:R-:W-:-:S13]  /*4450*/  ISETP.NE.AND P0, PT, R0, UR5, PT ;  /* 0x0000000500007c0c */ /* 0x000fda000bf05270 */
[----:B------:R-:W-:Y:S05]  /*4460*/  @P0 BRA `(.L_x_86) ;  /* 0x0000000000580947 */ /* 0x000fea0003800000 */
[----:B------:R-:W1:Y:S02]  /*4470*/  LDS R0, [UR8+0x18] ;  /* 0x00001808ff007984 */ /* 0x000e640008000800 */
[----:B-1----:R-:W-:-:S04]  /*4480*/  LOP3.LUT R0, R0, UR4, RZ, 0xc0, !PT ;  /* 0x0000000400007c12 */ /* 0x002fc8000f8ec0ff */
[----:B------:R-:W-:-:S13]  /*4490*/  ISETP.NE.AND P0, PT, R0, UR4, PT ;  /* 0x0000000400007c0c */ /* 0x000fda000bf05270 */
[----:B------:R-:W-:Y:S05]  /*44a0*/  @P0 BRA `(.L_x_87) ;  /* 0x00000000003c0947 */ /* 0x000fea0003800000 */
[----:B------:R-:W1:Y:S01]  /*44b0*/  S2R R2, SR_LANEID ;  /* 0x0000000000027919 */ /* 0x000e620000000000 */
[----:B------:R-:W-:Y:S01]  /*44c0*/  ULOP3.LUT UR5, URZ, UR5, URZ, 0x33, !UPT ;  /* 0x00000005ff057292 */ /* 0x000fe2000f8e33ff */
[----:B------:R-:W-:Y:S01]  /*44d0*/  LOP3.LUT R4, RZ, UR4, RZ, 0x33, !PT ;  /* 0x00000004ff047c12 */ /* 0x000fe2000f8e33ff */
[----:B------:R-:W-:Y:S02]  /*44e0*/  VOTEU.ANY UR4, UPT, PT ;  /* 0x0000000000047886 */ /* 0x000fe400038e0100 */
[----:B------:R-:W-:Y:S01]  /*44f0*/  UFLO.U32 UR4, UR4 ;  /* 0x00000004000472bd */ /* 0x000fe200080e0000 */
[----:B------:R-:W2:Y:S01]  /*4500*/  REDUX UR6, R4 ;  /* 0x00000000040673c4 */ /* 0x000ea20000000000 */
[----:B------:R-:W-:-:S06]  /*4510*/  IMAD.U32 R0, RZ, RZ, UR5 ;  /* 0x00000005ff007e24 */ /* 0x000fcc000f8e00ff */
[----:B------:R4:W-:Y:S01]  /*4520*/  UTCATOMSWS.AND URZ, UR5 ;  /* 0x0000000500ff79e3 */ /* 0x0009e20008000000 */
[----:B------:R-:W3:Y:S01]  /*4530*/  REDUX UR7, R0 ;  /* 0x00000000000773c4 */ /* 0x000ee20000000000 */
[----:B-1----:R-:W-:Y:S01]  /*4540*/  ISETP.EQ.U32.AND P0, PT, R2, UR4, PT ;  /* 0x0000000402007c0c */ /* 0x002fe2000bf02070 */
[----:B--2---:R-:W-:Y:S01]  /*4550*/  IMAD.U32 R2, RZ, RZ, UR6 ;  /* 0x00000006ff027e24 */ /* 0x004fe2000f8e00ff */
[----:B---3--:R-:W-:-:S11]  /*4560*/  MOV R3, UR7 ;  /* 0x0000000700037c02 */ /* 0x008fd60008000f00 */
[----:B------:R4:W-:Y:S04]  /*4570*/  @P0 ATOMS.AND RZ, [UR8+0x14], R3 ;  /* 0x00001403ffff098c */ /* 0x0009e8000a800008 */
[----:B------:R4:W-:Y:S01]  /*4580*/  @P0 ATOMS.AND RZ, [UR8+0x18], R2 ;  /* 0x00001802ffff098c */ /* 0x0009e2000a800008 */
[----:B------:R-:W-:Y:S05]  /*4590*/  BRA `(.L_x_88) ;  /* 0x0000000000147947 */ /* 0x000fea0003800000 */
.L_x_87:
[----:B------:R-:W-:Y:S02]  /*45a0*/  MOV R2, 0x45c0 ;  /* 0x000045c000027802 */ /* 0x000fe40000000f00 */
[----:B---3-5:R-:W-:Y:S05]  /*45b0*/  CALL.REL.NOINC `($__internal_0_$__cuda_sm10x_tcgen05_guardrail_trap_col_being_dealloced_not_returned_by_alloc) ;  /* 0x0000005400f07944 */ /* 0x028fea0003c00000 */
[----:B------:R-:W-:Y:S05]  /*45c0*/  BRA `(.L_x_88) ;  /* 0x0000000000087947 */ /* 0x000fea0003800000 */
.L_x_86:
[----:B------:R-:W-:Y:S02]  /*45d0*/  MOV R2, 0x45f0 ;  /* 0x000045f000027802 */ /* 0x000fe40000000f00 */
[----:B---3-5:R-:W-:Y:S05]  /*45e0*/  CALL.REL.NOINC `($__internal_2_$__cuda_sm10x_tcgen05_guardrail_trap_unallocated_columns_being_dealloced) ;  /* 0x0000005400fc7944 */ /* 0x028fea0003c00000 */
.L_x_88:
[----:B------:R-:W-:Y:S01]  /*45f0*/  NOP ;  /* 0x0000000000007918 */ /* 0x000fe20000000000 */
[----:B----4-:R-:W-:Y:S05]  /*4600*/  EXIT ;  /* 0x000000000000794d */ /* 0x010fea0003800000 */
.L_x_59:
[----:B------:R-:W-:-:S09]  /*4610*/  UISETP.NE.OR UP0, UPT, UR13, 0x3, !UP3 ;  /* 0x000000030d00788c */ /* 0x000fd2000df05670 */
[----:B------:R-:W-:Y:S05]  /*4620*/  BRA.U UP0, `(.L_x_89) ;  /* 0x0000000d007c7547 */ /* 0x000fea000b800000 */
[----:B------:R-:W1:Y:S01]  /*4630*/  LDCU UR32, c[0x0][0x370] ;  /* 0x00006e00ff2077ac */ /* 0x000e620008000800 */
[----:B------:R-:W2:Y:S01]  /*4640*/  LDC.64 R16, c[0x0][0x348] ;  /* 0x0000d200ff107b82 */ /* 0x000ea20000000a00 */
[----:B------:R-:W-:Y:S02]  /*4650*/  HFMA2 R13, -RZ, RZ, 0, 0 ;  /* 0x00000000ff0d7431 */ /* 0x000fe400000001ff */
[----:B------:R-:W-:Y:S01]  /*4660*/  IMAD.MOV.U32 R15, RZ, RZ, 0x1 ;  /* 0x00000001ff0f7424 */ /* 0x000fe200078e00ff */
[----:B------:R-:W1:Y:S01]  /*4670*/  LDCU.128 UR28, c[0x0][0xb10] ;  /* 0x00016200ff1c77ac */ /* 0x000e620008000c00 */
[----:B------:R-:W-:Y:S01]  /*4680*/  IMAD.MOV.U32 R14, RZ, RZ, RZ ;  /* 0x000000ffff0e7224 */ /* 0x000fe200078e00ff */
[----:B------:R-:W-:Y:S01]  /*4690*/  MOV R7, 0x2000 ;  /* 0x0000200000077802 */ /* 0x000fe20000000f00 */
[----:B------:R-:W3:Y:S01]  /*46a0*/  LDCU UR27, c[0x0][0x374] ;  /* 0x00006e80ff1b77ac */ /* 0x000ee20008000800 */
[----:B------:R-:W4:Y:S01]  /*46b0*/  LDC.64 R2, c[0x0][0x888] ;  /* 0x00022200ff027b82 */ /* 0x000f220000000a00 */
[----:B------:R-:W3:Y:S01]  /*46c0*/  LDCU UR15, c[0x0][0xb0c] ;  /* 0x00016180ff0f77ac */ /* 0x000ee20008000800 */
[----:B------:R-:W2:Y:S06]  /*46d0*/  LDCU UR38, c[0x0][0xb20] ;  /* 0x00016400ff2677ac */ /* 0x000eac0008000800 */
[----:B------:R-:W4:Y:S01]  /*46e0*/  LDC.64 R4, c[0x0][0x890] ;  /* 0x00022400ff047b82 */ /* 0x000f220000000a00 */
[----:B------:R-:W2:Y:S01]  /*46f0*/  LDCU UR4, c[0x0][0xb30] ;  /* 0x00016600ff0477ac */ /* 0x000ea20008000800 */
[----:B------:R-:W-:Y:S01]  /*4700*/  UMOV UR21, 0x400 ;  /* 0x0000040000157882 */ /* 0x000fe20000000000 */
[----:B-1----:R-:W-:-:S02]  /*4710*/  UIMAD.WIDE.U32 UR6, UR32, UR28, URZ ;  /* 0x0000001c200672a5 */ /* 0x002fc4000f8e00ff */
[----:B---3--:R-:W-:Y:S02]  /*4720*/  UIMAD.WIDE.U32 UR8, UR27, UR31, URZ ;  /* 0x0000001f1b0872a5 */ /* 0x008fe4000f8e00ff */
[----:B------:R-:W-:Y:S02]  /*4730*/  ULEA UR21, UR48, UR21, 0x18 ;  /* 0x0000001530157291 */ /* 0x000fe4000f8ec0ff */
[----:B------:R-:W-:Y:S02]  /*4740*/  UPLOP3.LUT UP3, UPT, UPT, UPT, UPT, 0x40, 0x4 ;  /* 0x000000000004789c */ /* 0x000fe40003f6e870 */
[----:B------:R-:W-:Y:S02]  /*4750*/  UIADD3 UR33, UPT, UPT, UR21, 0x88, URZ ;  /* 0x0000008815217890 */ /* 0x000fe4000fffe0ff */
[----:B------:R-:W-:Y:S01]  /*4760*/  UIADD3 UR17, UPT, UPT, UR21, 0x80, URZ ;  /* 0x0000008015117890 */ /* 0x000fe2000fffe0ff */
[----:B------:R-:W-:Y:S01]  /*4770*/  UMOV UR6, UR7 ;  /* 0x0000000700067c82 */ /* 0x000fe20008000000 */
[----:B------:R-:W-:Y:S01]  /*4780*/  UMOV UR35, UR9 ;  /* 0x0000000900237c82 */ /* 0x000fe20008000000 */
[----:B------:R-:W-:-:S02]  /*4790*/  UISETP.GE.AND UP0, UPT, UR42, 0x1, UPT ;  /* 0x000000012a00788c */ /* 0x000fc4000bf06270 */
[----:B------:R-:W-:Y:S01]  /*47a0*/  UISETP.NE.AND UP4, UPT, UR42, 0x1, UPT ;  /* 0x000000012a00788c */ /* 0x000fe2000bf85270 */
[----:B------:R-:W1:Y:S01]  /*47b0*/  LDCU.64 UR22, c[0x0][0xb28] ;  /* 0x00016500ff1677ac */ /* 0x000e620008000a00 */
[----:B------:R-:W-:Y:S02]  /*47c0*/  UISETP.NE.AND UP6, UPT, UR15, 0x1, UPT ;  /* 0x000000010f00788c */ /* 0x000fe4000bfc5270 */
[----:B------:R-:W-:Y:S02]  /*47d0*/  UISETP.NE.AND UP5, UPT, UR30, 0x1, UPT ;  /* 0x000000011e00788c */ /* 0x000fe4000bfa5270 */
[----:B------:R-:W-:Y:S02]  /*47e0*/  UPRMT UR33, UR48, 0x654, UR33 ;  /* 0x0000065430217896 */ /* 0x000fe40008000021 */
[----:B------:R-:W-:Y:S02]  /*47f0*/  USHF.R.U32.HI UR37, URZ, UR29, UR6 ;  /* 0x0000001dff257299 */ /* 0x000fe40008011606 */
[----:B------:R-:W-:-:S02]  /*4800*/  UPRMT UR34, UR48, 0x654, UR17 ;  /* 0x0000065430227896 */ /* 0x000fc40008000011 */
[----:B--2---:R-:W-:Y:S02]  /*4810*/  USHF.R.U32.HI UR35, URZ, UR38, UR35 ;  /* 0x00000026ff237299 */ /* 0x004fe40008011623 */
[----:B------:R-:W-:-:S11]  /*4820*/  UISETP.NE.AND UP2, UPT, UR4, 0x1, UPT ;  /* 0x000000010400788c */ /* 0x000fd6000bf45270 */
.L_x_98:
[C---:B------:R-:W-:Y:S02]  /*4830*/  LEA R12, R14.reuse, UR21, 0x3 ;  /* 0x000000150e0c7c11 */ /* 0x040fe4000f8e18ff */
[----:B------:R-:W-:Y:S02]  /*4840*/  SHF.L.U32 R9, R13, 0x1f, RZ ;  /* 0x0000001f0d097819 */ /* 0x000fe400000006ff */
[----:B------:R-:W-:Y:S02]  /*4850*/  LEA R10, R14, UR21, 0x4 ;  /* 0x000000150e0a7c11 */ /* 0x000fe4000f8e20ff */
[----:B--2---:R-:W2:Y:S02]  /*4860*/  SYNCS.PHASECHK.TRANS64.TRYWAIT P0, [R12+URZ+0xb0], R9 ;  /* 0x0000b0090c0075a7 */ /* 0x004ea400080011ff */
[----:B--2---:R-:W-:Y:S05]  /*4870*/  @!P0 BRA `(.L_x_90) ;  /* 0x00000050007c8947 */ /* 0x004fea0003800000 */
.L_x_166:
[----:B--2---:R-:W2:Y:S01]  /*4880*/  LDS.128 R8, [R10+0x140] ;  /* 0x000140000a087984 */ /* 0x004ea20000000c00 */
[----:B------:R-:W-:Y:S01]  /*4890*/  UISETP.GE.AND UP0, UPT, UR42, 0x1, UPT ;  /* 0x000000012a00788c */ /* 0x000fe2000bf06270 */
[----:B------:R-:W-:Y:S01]  /*48a0*/  @!PT LDS RZ, [RZ] ;  /* 0x00000000fffff984 */ /* 0x000fe20000000800 */
[----:B------:R-:W-:Y:S01]  /*48b0*/  @!PT LDS RZ, [RZ] ;  /* 0x00000000fffff984 */ /* 0x000fe20000000800 */
[----:B------:R-:W-:Y:S01]  /*48c0*/  @!PT LDS RZ, [RZ] ;  /* 0x00000000fffff984 */ /* 0x000fe20000000800 */
[----:B------:R-:W-:Y:S01]  /*48d0*/  @!PT LDS RZ, [RZ] ;  /* 0x00000000fffff984 */ /* 0x000fe20000000800 */
[----:B------:R3:W-:Y:S06]  /*48e0*/  MEMBAR.ALL.CTA ;  /* 0x0000000000007992 */ /* 0x0007ec0000008000 */
[----:B---3--:R-:W3:Y:S01]  /*48f0*/  FENCE.VIEW.ASYNC.S ;  /* 0x00000000000073c6 */ /* 0x008ee20000000000 */
[----:B--2---:R-:W-:Y:S11]  /*4900*/  LOP3.LUT P0, RZ, R10, 0x1, RZ, 0xc0, !PT ;  /* 0x000000010aff7812 */ /* 0x004ff6000780c0ff */
[----:B------:R-:W-:Y:S02]  /*4910*/  @!UPT UIADD3 URZ, UPT, UPT, URZ, URZ, URZ ;  /* 0x000000fffffff290 */ /* 0x000fe4000fffe0ff */
[----:B---3--:R-:W-:Y:S01]  /*4920*/  VOTEU.ANY UP1, P0 ;  /* 0x0000000000ff7886 */ /* 0x008fe20000020100 */
[----:B------:R-:W-:Y:S11]  /*4930*/  PLOP3.LUT P0, PT, PT, PT, UP1, 0x80, 0x8 ;  /* 0x000000000008781c */ /* 0x000ff60003f0f018 */
[----:B------:R-:W-:Y:S02]  /*4940*/  @!UPT UIADD3 URZ, UPT, UPT, URZ, URZ, URZ ;  /* 0x000000fffffff290 */ /* 0x000fe4000fffe0ff */
[----:B------:R-:W-:Y:S02]  /*4950*/  @P0 SHF.R.U32.HI R0, RZ, 0x10, R9 ;  /* 0x00000010ff000819 */ /* 0x000fe40000011609 */
[----:B------:R-:W-:Y:S02]  /*4960*/  @P0 MOV R6, R8 ;  /* 0x0000000800060202 */ /* 0x000fe40000000f00 */
[----:B------:R-:W-:Y:S01]  /*4970*/  @P0 R2UR UR4, R0 ;  /* 0x00000000000402ca */ /* 0x000fe200000e0000 */
[----:B------:R-:W-:Y:S01]  /*4980*/  VIADD R0, R12, 0xc0 ;  /* 0x000000c00c007836 */ /* 0x000fe20000000000 */
[----:B------:R-:W-:Y:S02]  /*4990*/  @P0 LOP3.LUT R8, R9, 0xffff, RZ, 0xc0, !PT ;  /* 0x0000ffff09080812 */ /* 0x000fe400078ec0ff */
[----:B------:R-:W-:Y:S02]  /*49a0*/  @P0 R2UR UR6, R6 ;  /* 0x00000000060602ca */ /* 0x000fe400000e0000 */
[----:B------:R-:W-:Y:S02]  /*49b0*/  PRMT R0, RZ, 0x654, R0 ;  /* 0x00000654ff007816 */ /* 0x000fe40000000000 */
[----:B------:R-:W-:Y:S02]  /*49c0*/  @P0 R2UR UR5, R8 ;  /* 0x00000000080502ca */ /* 0x000fe400000e0000 */
[----:B------:R2:W-:Y:S03]  /*49d0*/  SYNCS.ARRIVE.TRANS64.RED.A1T0 RZ, [R0+URZ], RZ ;  /* 0x000000ff00ff79a7 */ /* 0x0005e600081004ff */
[----:B------:R-:W-:Y:S04]  /*49e0*/  @UP1 UMOV UR26, UR4 ;  /* 0x00000004001a1c82 */ /* 0x000fe80008000000 */
[----:B------:R-:W-:Y:S04]  /*49f0*/  @UP1 UMOV UR14, UR6 ;  /* 0x00000006000e1c82 */ /* 0x000fe80008000000 */
[----:B------:R-:W-:Y:S01]  /*4a00*/  @UP1 UMOV UR13, UR5 ;  /* 0x00000005000d1c82 */ /* 0x000fe20008000000 */
[----:B------:R-:W-:Y:S05]  /*4a10*/  BRA.U !UP0, `(.L_x_91) ;  /* 0x0000000108a47547 */ /* 0x000fea000b800000 */
[----:B------:R-:W-:Y:S02]  /*4a20*/  UIMAD.WIDE.U32 UR8, UR13, UR31, URZ ;  /* 0x0000001f0d0872a5 */ /* 0x000fe4000f8e00ff */
[----:B------:R-:W-:Y:S02]  /*4a30*/  UIMAD.WIDE.U32 UR10, UR14, UR28, URZ ;  /* 0x0000001c0e0a72a5 */ /* 0x000fe4000f8e00ff */
[----:B------:R-:W-:Y:S02]  /*4a40*/  USEL UR4, UR27, UR35, !UP5 ;  /* 0x000000231b047287 */ /* 0x000fe4000e800000 */
[----:B------:R-:W-:Y:S02]  /*4a50*/  USEL UR7, UR32, UR37, !UP6 ;  /* 0x0000002520077287 */ /* 0x000fe4000f000000 */
[----:B-1----:R-:W-:Y:S02]  /*4a60*/  UIMAD.WIDE.U32 UR18, UR4, UR22, URZ ;  /* 0x00000016041272a5 */ /* 0x002fe4000f8e00ff */
[----:B------:R-:W-:Y:S01]  /*4a70*/  UIMAD.WIDE.U32 UR24, UR7, UR22, URZ ;  /* 0x00000016071872a5 */ /* 0x000fe2000f8e00ff */
[----:B------:R-:W-:Y:S02]  /*4a80*/  UMOV UR5, UR9 ;  /* 0x0000000900057c82 */ /* 0x000fe40008000000 */
[----:B------:R-:W-:Y:S03]  /*4a90*/  USHF.R.U32.HI UR6, URZ, UR38, UR5 ;  /* 0x00000026ff067299 */ /* 0x000fe60008011605 */
[----:B------:R-:W-:Y:S01]  /*4aa0*/  UMOV UR5, UR11 ;  /* 0x0000000b00057c82 */ /* 0x000fe20008000000 */
[----:B------:R-:W-:Y:S02]  /*4ab0*/  USEL UR6, UR13, UR6, !UP5 ;  /* 0x000000060d067287 */ /* 0x000fe4000e800000 */
[----:B------:R-:W-:Y:S02]  /*4ac0*/  USHF.R.U32.HI UR8, URZ, UR29, UR5 ;  /* 0x0000001dff087299 */ /* 0x000fe40008011605 */
[----:B------:R-:W-:Y:S01]  /*4ad0*/  UIMAD.WIDE.U32 UR10, UR6, UR22, URZ ;  /* 0x00000016060a72a5 */ /* 0x000fe2000f8e00ff */
[----:B------:R-:W-:Y:S02]  /*4ae0*/  UMOV UR5, UR19 ;  /* 0x0000001300057c82 */ /* 0x000fe40008000000 */
[----:B------:R-:W-:Y:S03]  /*4af0*/  @UP4 USHF.R.U32.HI UR4, URZ, UR23, UR5 ;  /* 0x00000017ff044299 */ /* 0x000fe60008011605 */
[----:B------:R-:W-:Y:S01]  /*4b00*/  UMOV UR5, UR25 ;  /* 0x0000001900057c82 */ /* 0x000fe20008000000 */
[----:B------:R-:W-:Y:S02]  /*4b10*/  UIMAD UR4, UR42, UR4, URZ ;  /* 0x000000042a0472a4 */ /* 0x000fe4000f8e02ff */
[----:B------:R-:W-:Y:S02]  /*4b20*/  @UP4 USHF.R.U32.HI UR7, URZ, UR23, UR5 ;  /* 0x00000017ff074299 */ /* 0x000fe40008011605 */
[----:B------:R-:W-:Y:S02]  /*4b30*/  USEL UR5, UR14, UR8, !UP6 ;  /* 0x000000080e057287 */ /* 0x000fe4000f000000 */
[----:B------:R-:W-:Y:S02]  /*4b40*/  UIMAD UR8, UR42, UR7, URZ ;  /* 0x000000072a0872a4 */ /* 0x000fe4000f8e02ff */
[----:B------:R-:W-:Y:S03]  /*4b50*/  UISETP.GE.AND UP0, UPT, UR6, UR4, UPT ;  /* 0x000000040600728c */ /* 0x000fe6000bf06270 */
[----:B------:R-:W-:Y:S01]  /*4b60*/  UMOV UR4, UR11 ;  /* 0x0000000b00047c82 */ /* 0x000fe20008000000 */
[----:B------:R-:W-:Y:S02]  /*4b70*/  UISETP.GE.OR UP0, UPT, UR5, UR8, UP0 ;  /* 0x000000080500728c */ /* 0x000fe40008706670 */
[----:B------:R-:W-:Y:S02]  /*4b80*/  USHF.R.U32.HI UR4, URZ, UR23, UR4 ;  /* 0x00000017ff047299 */ /* 0x000fe40008011604 */
[----:B------:R-:W-:Y:S02]  /*4b90*/  UIMAD.WIDE.U32 UR8, UR5, UR22, URZ ;  /* 0x00000016050872a5 */ /* 0x000fe4000f8e00ff */
[----:B------:R-:W-:Y:S04]  /*4ba0*/  USEL UR10, UR6, UR4, !UP4 ;  /* 0x00000004060a7287 */ /* 0x000fe8000e000000 */
[----:B------:R-:W-:Y:S01]  /*4bb0*/  UIADD3 UR11, UPT, UPT, -UR10, URZ, URZ ;  /* 0x000000ff0a0b7290 */ /* 0x000fe2000fffe1ff */
[----:B------:R-:W-:Y:S02]  /*4bc0*/  @!UP0 UMOV UR4, UR9 ;  /* 0x0000000900048c82 */ /* 0x000fe40008000000 */
[----:B------:R-:W-:Y:S02]  /*4bd0*/  @!UP0 USHF.R.U32.HI UR4, URZ, UR23, UR4 ;  /* 0x00000017ff048299 */ /* 0x000fe40008011604 */
[----:B------:R-:W-:Y:S02]  /*4be0*/  UIMAD UR8, UR42, UR11, UR6 ;  /* 0x0000000b2a0872a4 */ /* 0x000fe4000f8e0206 */
[----:B------:R-:W-:Y:S04]  /*4bf0*/  @!UP0 USEL UR4, UR5, UR4, !UP4 ;  /* 0x0000000405048287 */ /* 0x000fe8000e000000 */
[----:B------:R-:W-:Y:S02]  /*4c00*/  @!UP0 UIMAD UR8, UR7, UR8, UR4 ;  /* 0x00000008070882a4 */ /* 0x000fe4000f8e0204 */
[----:B------:R-:W-:Y:S02]  /*4c10*/  @!UP0 UIADD3 UR9, UPT, UPT, UR10, -UR4, URZ ;  /* 0x800000040a098290 */ /* 0x000fe4000fffe0ff */
[----:B------:R-:W-:Y:S02]  /*4c20*/  UIADD3 UR4, UPT, UPT, -UR5, URZ, URZ ;  /* 0x000000ff05047290 */ /* 0x000fe4000fffe1ff */
[----:B------:R-:W-:Y:S02]  /*4c30*/  UIADD3 UR7, UPT, UPT, -UR6, URZ, URZ ;  /* 0x000000ff06077290 */ /* 0x000fe4000fffe1ff */
[----:B------:R-:W-:Y:S02]  /*4c40*/  @!UP0 UIMAD UR6, UR9, UR42, UR5 ;  /* 0x0000002a090682a4 */ /* 0x000fe4000f8e0205 */
[----:B------:R-:W-:Y:S02]  /*4c50*/  UIMAD UR14, UR15, UR4, UR14 ;  /* 0x000000040f0e72a4 */ /* 0x000fe4000f8e020e */
[----:B------:R-:W-:Y:S01]  /*4c60*/  UIMAD UR13, UR30, UR7, UR13 ;  /* 0x000000071e0d72a4 */ /* 0x000fe2000f8e020d */
[----:B------:R-:W-:Y:S02]  /*4c70*/  @!UP0 UMOV UR5, UR8 ;  /* 0x0000000800058c82 */ /* 0x000fe40008000000 */
[----:B------:R-:W-:Y:S02]  /*4c80*/  UIMAD UR14, UR5, UR15, UR14 ;  /* 0x0000000f050e72a4 */ /* 0x000fe4000f8e020e */
[----:B------:R-:W-:Y:S11]  /*4c90*/  UIMAD UR13, UR6, UR30, UR13 ;  /* 0x0000001e060d72a4 */ /* 0x000ff6000f8e020d */
[----:B------:R-:W-:Y:S01]  /*4ca0*/  @!UPT UIADD3 URZ, UPT, UPT, URZ, URZ, URZ ;  /* 0x000000fffffff290 */ /* 0x000fe2000fffe0ff */
.L_x_91:
[----:B------:R-:W3:Y:S01]  /*4cb0*/  @!UP2 LDCU.128 UR8, c[0x0][0xb10] ;  /* 0x00016200ff08a7ac */ /* 0x000ee20008000c00 */
[C---:B----4-:R-:W-:Y:S02]  /*4cc0*/  ISETP.NE.U32.AND P1, PT, R4.reuse, RZ, PT ;  /* 0x000000ff0400720c */ /* 0x050fe40003f25070 */
[----:B------:R-:W-:Y:S02]  /*4cd0*/  ISETP.NE.U32.AND P0, PT, R4, RZ, PT ;  /* 0x000000ff0400720c */ /* 0x000fe40003f05070 */
[C---:B------:R-:W-:Y:S02]  /*4ce0*/  ISETP.NE.AND.EX P1, PT, R5.reuse, RZ, PT, P1 ;  /* 0x000000ff0500720c */ /* 0x040fe40003f25310 */
[----:B------:R-:W-:Y:S01]  /*4cf0*/  ISETP.NE.AND.EX P0, PT, R5, RZ, PT, P0 ;  /* 0x000000ff0500720c */ /* 0x000fe20003f05300 */
[----:B------:R-:W4:Y:S01]  /*4d00*/  @!UP2 LDCU UR5, c[0x0][0xb0c] ;  /* 0x00016180ff05a7ac */ /* 0x000f220008000800 */
[----:B------:R-:W-:Y:S01]  /*4d10*/  SHF.L.U32 R9, R15, 0x1f, RZ ;  /* 0x0000001f0f097819 */ /* 0x000fe200000006ff */
[----:B------:R-:W-:Y:S02]  /*4d20*/  USHF.L.U32 UR19, UR16, 0x7, URZ ;  /* 0x0000000710137899 */ /* 0x000fe400080006ff */
[----:B------:R-:W-:Y:S02]  /*4d30*/  USHF.L.U32 UR18, UR20, 0x7, URZ ;  /* 0x0000000714127899 */ /* 0x000fe400080006ff */
[----:B---3--:R-:W-:Y:S07]  /*4d40*/  UIMAD.WIDE.U32 UR6, UR14, UR8, URZ ;  /* 0x000000080e0672a5 */ /* 0x008fee000f8e00ff */
[----:B------:R-:W-:Y:S01]  /*4d50*/  @!UP2 UMOV UR4, UR7 ;  /* 0x000000070004ac82 */ /* 0x000fe20008000000 */
[----:B----4-:R-:W-:Y:S02]  /*4d60*/  @!UP2 UISETP.NE.AND UP0, UPT, UR5, 0x1, UPT ;  /* 0x000000010500a88c */ /* 0x010fe4000bf05270 */
[----:B------:R-:W-:Y:S02]  /*4d70*/  @!UP2 USHF.R.U32.HI UR4, URZ, UR9, UR4 ;  /* 0x00000009ff04a299 */ /* 0x000fe40008011604 */
[----:B------:R-:W-:Y:S02]  /*4d80*/  UIMAD.WIDE.U32 UR6, UR13, UR11, URZ ;  /* 0x0000000b0d0672a5 */ /* 0x000fe4000f8e00ff */
[----:B------:R-:W-:Y:S02]  /*4d90*/  @!UP2 USEL UR8, UR14, UR4, !UP0 ;  /* 0x000000040e08a287 */ /* 0x000fe4000c000000 */
[----:B------:R-:W-:Y:S03]  /*4da0*/  @!UP2 UISETP.NE.AND UP0, UPT, UR10, 0x1, UPT ;  /* 0x000000010a00a88c */ /* 0x000fe6000bf05270 */
[----:B------:R-:W-:Y:S02]  /*4db0*/  @!UP2 UMOV UR6, UR7 ;  /* 0x000000070006ac82 */ /* 0x000fe40008000000 */
[----:B------:R-:W3:Y:S02]  /*4dc0*/  @!UP2 LDCU UR4, c[0x0][0xb20] ;  /* 0x00016400ff04a7ac */ /* 0x000ee40008000800 */
[----:B---3--:R-:W-:Y:S04]  /*4dd0*/  @!UP2 USHF.R.U32.HI UR6, URZ, UR4, UR6 ;  /* 0x00000004ff06a299 */ /* 0x008fe80008011606 */
[----:B------:R-:W-:Y:S04]  /*4de0*/  @!UP2 USEL UR6, UR13, UR6, !UP0 ;  /* 0x000000060d06a287 */ /* 0x000fe8000c000000 */
[----:B------:R-:W-:Y:S02]  /*4df0*/  @!UP2 UIADD3 UR4, UPT, UPT, -UR8, UR6, URZ ;  /* 0x000000060804a290 */ /* 0x000fe4000fffe1ff */
[----:B------:R-:W-:Y:S02]  /*4e00*/  @!UP2 UIADD3 UR6, UPT, UPT, UR8, -UR6, URZ ;  /* 0x800000060806a290 */ /* 0x000fe4000fffe0ff */
[----:B------:R-:W-:Y:S02]  /*4e10*/  @!UP2 UIMAD UR14, UR4, UR5, UR14 ;  /* 0x00000005040ea2a4 */ /* 0x000fe4000f8e020e */
[----:B------:R-:W-:Y:S01]  /*4e20*/  @!UP2 UIMAD UR13, UR6, UR10, UR13 ;  /* 0x0000000a060da2a4 */ /* 0x000fe2000f8e020d */
[----:B------:R-:W-:Y:S11]  /*4e30*/  BRA.U UP3, `(.L_x_92) ;  /* 0x0000000103107547 */ /* 0x000ff6000b800000 */
[----:B--2---:R-:W-:Y:S04]  /*4e40*/  MOV R0, UR43 ;  /* 0x0000002b00007c02 */ /* 0x004fe80008000f00 */
[----:B------:R-:W-:Y:S04]  /*4e50*/  SHF.L.U32 R11, R0, 0x1f, RZ ;  /* 0x0000001f000b7819 */ /* 0x000fe800000006ff */
[----:B------:R-:W2:Y:S02]  /*4e60*/  SYNCS.PHASECHK.TRANS64.TRYWAIT P2, [UR21+0xa8], R11 ;  /* 0x0000a80bff0075a7 */ /* 0x000ea40008041115 */
[----:B--2---:R-:W-:Y:S05]  /*4e70*/  @!P2 BRA `(.L_x_93) ;  /* 0x0000004c0010a947 */ /* 0x004fea0003800000 */
.L_x_92:
[----:B------:R-:W-:Y:S05]  /*4e80*/  @!P1 BRA `(.L_x_94) ;  /* 0x0000000000309947 */ /* 0x000fea0003800000 */
[----:B------:R-:W-:Y:S01]  /*4e90*/  ISETP.NE.U32.AND P1, PT, R2, RZ, PT ;  /* 0x000000ff0200720c */ /* 0x000fe20003f25070 */
[----:B------:R-:W3:Y:S01]  /*4ea0*/  LDCU.64 UR4, c[0x0][0x358] ;  /* 0x00006b00ff0477ac */ /* 0x000ee20008000a00 */
[----:B------:R-:W-:Y:S02]  /*4eb0*/  IMAD.MOV.U32 R158, RZ, RZ, 0x1 ;  /* 0x00000001ff9e7424 */ /* 0x000fe400078e00ff */
[----:B------:R-:W-:Y:S11]  /*4ec0*/  ISETP.NE.AND.EX P1, PT, R3, RZ, PT, P1 ;  /* 0x000000ff0300720c */ /* 0x000ff60003f25310 */
[----:B------:R-:W-:Y:S02]  /*4ed0*/  @!UPT UIADD3 URZ, UPT, UPT, URZ, URZ, URZ ;  /* 0x000000fffffff290 */ /* 0x000fe4000fffe0ff */
[----:B--2---:R-:W2:Y:S01]  /*4ee0*/  @P1 LDC.64 R10, c[0x0][0x888] ;  /* 0x00022200ff0a1b82 */ /* 0x004ea20000000a00 */
[----:B------:R-:W-:Y:S04]  /*4ef0*/  @P1 IMAD R0, R4, UR36, RZ ;  /* 0x0000002404001c24 */ /* 0x000fe8000f8e02ff */
[----:B--2---:R-:W-:Y:S04]  /*4f00*/  @P1 IMAD.WIDE R10, R0, 0x4, R10 ;  /* 0x00000004000a1825 */ /* 0x004fe800078e020a */
[----:B------:R-:W-:Y:S01]  /*4f10*/  HFMA2 R0, -RZ, RZ, 0, 5.9604644775390625e-08 ;  /* 0x00000001ff007431 */ /* 0x000fe200000001ff */
[----:B---3-5:R3:W5:Y:S04]  /*4f20*/  @P1 LDG.E R73, desc[UR4][R10.64] ;  /* 0x000000040a491981 */ /* 0x028768000c1e1900 */
[----:B------:R-:W-:Y:S01]  /*4f30*/  @!P1 PRMT R158, R0, 0x7610, R158 ;  /* 0x00007610009e9816 */ /* 0x000fe2000000009e */
[----:B---3--:R-:W4:Y:S06]  /*4f40*/  @!P1 LDC R73, c[0x0][0x880] ;  /* 0x00022000ff499b82 */ /* 0x008f2c0000000800 */
.L_x_94:
[----:B----45:R-:W-:Y:S01]  /*4f50*/  @!P0 FSETP.EQ.AND P1, PT, R73, RZ, PT ;  /* 0x000000ff4900820b */ /* 0x030fe20003f22000 */
[----:B------:R-:W-:Y:S01]  /*4f60*/  @!UPT UIADD3 URZ, UPT, UPT, URZ, URZ, URZ ;  /* 0x000000fffffff290 */ /* 0x000fe2000fffe0ff */
[----:B------:R-:W-:Y:S11]  /*4f70*/  @!P0 BRA `(.L_x_95) ;  /* 0x0000000000188947 */ /* 0x000ff60003800000 */
[----:B------:R-:W-:Y:S02]  /*4f80*/  LOP3.LUT P0, RZ, R158, 0xff, RZ, 0xc0, !PT ;  /* 0x000000ff9eff7812 */ /* 0x000fe4000780c0ff */
[----:B------:R-:W-:Y:S04]  /*4f90*/  ISETP.NE.U32.AND P1, PT, R2, RZ, PT ;  /* 0x000000ff0200720c */ /* 0x000fe80003f25070 */
[----:B------:R-:W-:Y:S04]  /*4fa0*/  ISETP.NE.AND.EX P1, PT, R3, RZ, PT, P1 ;  /* 0x000000ff0300720c */ /* 0x000fe80003f25310 */
[----:B------:R-:W-:Y:S03]  /*4fb0*/  PLOP3.LUT P1, PT, P1, PT, PT, 0x8, 0x80 ;  /* 0x000000000080781c */ /* 0x000fe60000f2e170 */
[----:B------:R-:W-:Y:S11]  /*4fc0*/  @P0 FSETP.EQ.AND P1, PT, R73, RZ, PT ;  /* 0x000000ff4900020b */ /* 0x000ff60003f22000 */
[----:B------:R-:W-:Y:S02]  /*4fd0*/  @!UPT UIADD3 URZ, UPT, UPT, URZ, URZ, URZ ;  /* 0x000000fffffff290 */ /* 0x000fe4000fffe0ff */
.L_x_95:
[----:B------:R-:W3:Y:S01]  /*4fe0*/  SYNCS.PHASECHK.TRANS64.TRYWAIT P2, [UR21+0x90], R9 ;  /* 0x00009009ff0075a7 */ /* 0x000ee20008041115 */
[----:B------:R-:W-:Y:S04]  /*4ff0*/  ELECT P0, URZ, PT ;  /* 0x0000000000ff782f */ /* 0x000fe80003800000 */
[----:B------:R-:W-:Y:S11]  /*5000*/  PLOP3.LUT P1, PT, P1, P0, PT, 0xf2, 0x2f ;  /* 0x00000000002f781c */ /* 0x000ff60000f21e72 */
[----:B------:R-:W-:Y:S02]  /*5010*/  @!UPT UIADD3 URZ, UPT, UPT, URZ, URZ, URZ ;  /* 0x000000fffffff290 */ /* 0x000fe4000fffe0ff */
[----:B------:R-:W-:Y:S05]  /*5020*/  @!P1 IADD3 R8, P0, PT, R16, 0x580, RZ ;  /* 0x0000058010089810 */ /* 0x000fea0007f1e0ff */
[----:B------:R-:W-:Y:S01]  /*5030*/  @!P1 IMAD.X R6, RZ, RZ, R17, P0 ;  /* 0x000000ffff069224 */ /* 0x000fe200000e0611 */
[----:B---3--:R-:W-:Y:S07]  /*5040*/  @!P2 BRA `(.L_x_96) ;  /* 0x0000004800b4a947 */ /* 0x008fee0003800000 */
.L_x_169:
[----:B------:R-:W-:Y:S01]  /*5050*/  @!P1 R2UR UR5, R8 ;  /* 0x00000000080592ca */ /* 0x000fe200000e0000 */
[----:B------:R-:W-:Y:S01]  /*5060*/  VOTEU.ALL UP0, P1 ;  /* 0x0000000000ff7886 */ /* 0x000fe20000800000 */
[----:B------:R-:W-:Y:S01]  /*5070*/  @!P1 R2UR UR4, R6 ;  /* 0x00000000060492ca */ /* 0x000fe200000e0000 */
[----:B--2---:R-:W-:Y:S01]  /*5080*/  @!P1 IMAD.MOV.U32 R0, RZ, RZ, 0x2000 ;  /* 0x00002000ff009424 */ /* 0x004fe200078e00ff */
[----:B------:R-:W-:Y:S01]  /*5090*/  UMOV UR6, 0x0 ;  /* 0x0000000000067882 */ /* 0x000fe20000000000 */
[----:B------:R-:W-:Y:S01]  /*50a0*/  UMOV UR7, 0x10000000 ;  /* 0x1000000000077882 */ /* 0x000fe20000000000 */
[----:B------:R-:W-:Y:S01]  /*50b0*/  @!UP0 UIADD3 UR16, UPT, UPT, UR21, 0x200, URZ ;  /* 0x0000020015108890 */ /* 0x000fe2000fffe0ff */
[----:B------:R-:W-:Y:S01]  /*50c0*/  VIADD R14, R14, 0x1 ;  /* 0x000000010e0e7836 */ /* 0x000fe20000000000 */
[----:B------:R-:W-:Y:S01]  /*50d0*/  VOTEU.ALL UP0, P1 ;  /* 0x0000000000ff7886 */ /* 0x000fe20000800000 */
[----:B------:R-:W-:Y:S04]  /*50e0*/  UMOV UR20, UR36 ;  /* 0x0000002400147c82 */ /* 0x000fe80008000000 */
[----:B------:R-:W-:Y:S02]  /*50f0*/  IMAD.U32 R10, RZ, RZ, UR5 ;  /* 0x00000005ff0a7e24 */ /* 0x000fe4000f8e00ff */
[----:B------:R-:W-:Y:S03]  /*5100*/  IMAD.U32 R11, RZ, RZ, UR4 ;  /* 0x00000004ff0b7e24 */ /* 0x000fe6000f8e00ff */
[----:B------:R-:W-:Y:S02]  /*5110*/  @!P1 R2UR UR4, R10 ;  /* 0x000000000a0492ca */ /* 0x000fe400000e0000 */
[----:B------:R-:W-:Y:S11]  /*5120*/  @!P1 R2UR UR5, R11 ;  /* 0x000000000b0592ca */ /* 0x000ff600000e0000 */
[----:B------:R-:W-:Y:S02]  /*5130*/  @!UPT UIADD3 URZ, UPT, UPT, URZ, URZ, URZ ;  /* 0x000000fffffff290 */ /* 0x000fe4000fffe0ff */
[----:B------:R2:W-:Y:S01]  /*5140*/  @!UP0 UTMALDG.3D [UR16], [UR4], desc[UR6] ;  /* 0x00000610040085b4 */ /* 0x0005e20008011000 */
[----:B------:R2:W-:Y:S01]  /*5150*/  @!P1 SYNCS.ARRIVE.TRANS64.RED.A0TR RZ, [UR21+0x80], R0 ;  /* 0x00008000ffff99a7 */ /* 0x0005e20008300415 */
[----:B------:R-:W-:Y:S01]  /*5160*/  SYNCS.ARRIVE.TRANS64.RED.A1T0 RZ, [UR34], RZ ;  /* 0x000000ffffff79a7 */ /* 0x000fe20008100422 */
[----:B------:R-:W3:Y:S02]  /*5170*/  SYNCS.PHASECHK.TRANS64.TRYWAIT P0, [UR21+0x98], R9 ;  /* 0x00009809ff0075a7 */ /* 0x000ee40008001115 */
[----:B--23--:R-:W-:Y:S05]  /*5180*/  @!P0 BRA `(.L_x_97) ;  /* 0x00000048007c8947 */ /* 0x00cfea0003800000 */
.L_x_171:
[----:B------:R-:W-:Y:S01]  /*5190*/  @!P1 IADD3 R6, P0, PT, R16, 0x580, RZ ;  /* 0x0000058010069810 */ /* 0x000fe20007f1e0ff */
[----:B------:R-:W-:Y:S01]  /*51a0*/  VOTEU.ALL UP0, P1 ;  /* 0x0000000000ff7886 */ /* 0x000fe20000800000 */
[----:B------:R-:W-:Y:S01]  /*51b0*/  UMOV UR6, 0x0 ;  /* 0x0000000000067882 */ /* 0x000fe20000000000 */
[----:B------:R-:W-:Y:S01]  /*51c0*/  UMOV UR7, 0x10000000 ;  /* 0x1000000000077882 */ /* 0x000fe20000000000 */
[----:B------:R-:W-:Y:S01]  /*51d0*/  @!P1 R2UR UR5, R6 ;  /* 0x00000000060592ca */ /* 0x000fe200000e0000 */
[----:B--2---:R-:W-:Y:S01]  /*51e0*/  @!P1 IMAD.X R0, RZ, RZ, R17, P0 ;  /* 0x000000ffff009224 */ /* 0x004fe200000e0611 */
[----:B------:R-:W-:Y:S01]  /*51f0*/  @!UP0 UIADD3 UR10, UPT, UPT, UR18, 0x40, URZ ;  /* 0x00000040120a8890 */ /* 0x000fe2000fffe0ff */
[----:B------:R-:W-:Y:S01]  /*5200*/  ISETP.NE.AND P0, PT, R14, 0x2, PT ;  /* 0x000000020e00780c */ /* 0x000fe20003f05270 */
[----:B------:R-:W-:Y:S01]  /*5210*/  @!UP0 UIADD3 UR8, UPT, UPT, UR21, 0x2200, URZ ;  /* 0x0000220015088890 */ /* 0x000fe2000fffe0ff */
[----:B------:R-:W-:Y:S01]  /*5220*/  LOP3.LUT R15, R15, 0x1, RZ, 0x3c, !PT ;  /* 0x000000010f0f7812 */ /* 0x000fe200078e3cff */
[----:B------:R-:W-:Y:S01]  /*5230*/  @!UP0 UIADD3 UR9, UPT, UPT, UR21, 0x88, URZ ;  /* 0x0000008815098890 */ /* 0x000fe2000fffe0ff */
[----:B------:R-:W-:Y:S01]  /*5240*/  @!P1 R2UR UR4, R0 ;  /* 0x00000000000492ca */ /* 0x000fe200000e0000 */
[----:B------:R-:W-:Y:S01]  /*5250*/  VOTEU.ALL UP0, P1 ;  /* 0x0000000000ff7886 */ /* 0x000fe20000800000 */
[----:B------:R-:W-:Y:S01]  /*5260*/  UMOV UR11, UR19 ;  /* 0x00000013000b7c82 */ /* 0x000fe20008000000 */
[----:B------:R-:W-:Y:S01]  /*5270*/  UMOV UR12, UR36 ;  /* 0x00000024000c7c82 */ /* 0x000fe20008000000 */
[----:B------:R-:W-:Y:S01]  /*5280*/  SEL R0, RZ, 0x1, P0 ;  /* 0x00000001ff007807 */ /* 0x000fe20000000000 */
[----:B------:R-:W-:Y:S01]  /*5290*/  UIADD3 UR20, UPT, UPT, UR13, UR59, URZ ;  /* 0x0000003b0d147290 */ /* 0x000fe2000fffe0ff */
[----:B------:R-:W-:Y:S01]  /*52a0*/  IMAD.U32 R8, RZ, RZ, UR5 ;  /* 0x00000005ff087e24 */ /* 0x000fe2000f8e00ff */
[----:B------:R-:W-:Y:S01]  /*52b0*/  SEL R14, R14, RZ, P0 ;  /* 0x000000ff0e0e7207 */ /* 0x000fe20000000000 */
[----:B------:R-:W-:Y:S01]  /*52c0*/  UIADD3 UR16, UPT, UPT, UR14, UR62, URZ ;  /* 0x0000003e0e107290 */ /* 0x000fe2000fffe0ff */
[----:B------:R-:W-:Y:S01]  /*52d0*/  LOP3.LUT R13, R13, R0, RZ, 0x3c, !PT ;  /* 0x000000000d0d7212 */ /* 0x000fe200078e3cff */
[----:B------:R-:W-:Y:S01]  /*52e0*/  UPLOP3.LUT UP3, UPT, UPT, UPT, UPT, 0x80, 0x8 ;  /* 0x000000000008789c */ /* 0x000fe20003f6f070 */
[----:B------:R-:W-:Y:S02]  /*52f0*/  UMOV UR36, UR26 ;  /* 0x0000001a00247c82 */ /* 0x000fe40008000000 */
[----:B------:R-:W-:Y:S01]  /*5300*/  IMAD.U32 R9, RZ, RZ, UR4 ;  /* 0x00000004ff097e24 */ /* 0x000fe2000f8e00ff */
[----:B------:R-:W-:Y:S04]  /*5310*/  @!P1 R2UR UR4, R8 ;  /* 0x00000000080492ca */ /* 0x000fe800000e0000 */
[----:B------:R-:W-:Y:S11]  /*5320*/  @!P1 R2UR UR5, R9 ;  /* 0x00000000090592ca */ /* 0x000ff600000e0000 */
[----:B------:R-:W-:Y:S02]  /*5330*/  @!UPT UIADD3 URZ, UPT, UPT, URZ, URZ, URZ ;  /* 0x000000fffffff290 */ /* 0x000fe4000fffe0ff */
[----:B------:R2:W-:Y:S01]  /*5340*/  @!UP0 UTMALDG.3D [UR8], [UR4], desc[UR6] ;  /* 0x00000608040085b4 */ /* 0x0005e20008011000 */
[----:B------:R2:W-:Y:S01]  /*5350*/  @!P1 SYNCS.ARRIVE.TRANS64.RED.A0TR RZ, [UR21+0x88], R7 ;  /* 0x00008807ffff99a7 */ /* 0x0005e20008300415 */
[----:B------:R-:W-:Y:S01]  /*5360*/  SYNCS.ARRIVE.TRANS64.RED.A1T0 RZ, [UR33], RZ ;  /* 0x000000ffffff79a7 */ /* 0x000fe20008100421 */
[----:B------:R-:W-:Y:S05]  /*5370*/  BRA.U UP1, `(.L_x_98) ;  /* 0xfffffff5012c7547 */ /* 0x000fea000b83ffff */
[----:B------:R-:W-:-:S04]  /*5380*/  SHF.L.U32 R3, R15, 0x1f, RZ ;  /* 0x0000001f0f037819 */ /* 0x000fc800000006ff */
[----:B------:R-:W3:Y:S02]  /*5390*/  SYNCS.PHASECHK.TRANS64.TRYWAIT P0, [UR21+0x90], R3 ;  /* 0x00009003ff0075a7 */ /* 0x000ee40008001115 */
[----:B---3--:R-:W-:Y:S05]  /*53a0*/  @!P0 BRA `(.L_x_99) ;  /* 0x00000048000c8947 */ /* 0x008fea0003800000 */
.L_x_173:
[----:B---3--:R-:W-:-:S07]  /*53b0*/  MOV R0, UR21 ;  /* 0x0000001500007c02 */ /* 0x008fce0008000f00 */
.L_x_100:
[----:B---3--:R-:W-:-:S04]  /*53c0*/  SHF.L.U32 R3, R15, 0x1f, RZ ;  /* 0x0000001f0f037819 */ /* 0x008fc800000006ff */
[----:B------:R3:W4:Y:S03]  /*53d0*/  SYNCS.PHASECHK.TRANS64.TRYWAIT P0, [R0+URZ+0x98], R3 ;  /* 0x00009803000075a7 */ /* 0x00072600080011ff */
[----:B----4-:R-:W-:Y:S05]  /*53e0*/  @!P0 NANOSLEEP.SYNCS 0x989680 ;  /* 0x009896800000895d */ /* 0x010fea0003900000 */
[----:B------:R-:W4:Y:S02]  /*53f0*/  @!P0 SYNCS.PHASECHK.TRANS64 P0, [R0+URZ+0x98], R3 ;  /* 0x00009803000085a7 */ /* 0x000f2400080010ff */
[----:B-12-4-:R-:W-:Y:S05]  /*5400*/  @P0 EXIT ;  /* 0x000000000000094d */ /* 0x016fea0003800000 */
[----:B------:R-:W-:Y:S05]  /*5410*/  BRA `(.L_x_100) ;  /* 0xfffffffc00e87947 */ /* 0x000fea000383ffff */
.L_x_89:
[----:B------:R-:W-:-:S06]  /*5420*/  UISETP.GE.AND UP0, UPT, UR13, 0x4, UPT ;  /* 0x000000040d00788c */ /* 0x000fcc000bf06270 */
[----:B------:R-:W-:-:S13]  /*5430*/  PLOP3.LUT P0, PT, PT, PT, UP0, 0x80, 0x8 ;  /* 0x000000000008781c */ /* 0x000fda0003f0f008 */
[----:B------:R-:W-:Y:S05]  /*5440*/  @!P0 EXIT ;  /* 0x000000000000894d */ /* 0x000fea0003800000 */
[----:B------:R-:W-:Y:S01]  /*5450*/  BAR.SYNC.DEFER_BLOCKING 0x6, 0xa0 ;  /* 0x0182800000007b1d */ /* 0x000fe20000010000 */
[C---:B------:R-:W-:Y:S01]  /*5460*/  IMAD.SHL.U32 R4, R170.reuse, 0x40, RZ ;  /* 0x00000040aa047824 */ /* 0x040fe200078e00ff */
[C---:B------:R-:W-:Y:S01]  /*5470*/  LOP3.LUT R178, R170.reuse, 0x60, RZ, 0xc0, !PT ;  /* 0x00000060aab27812 */ /* 0x040fe200078ec0ff */
[C---:B------:R-:W-:Y:S01]  /*5480*/  IMAD.SHL.U32 R137, R170.reuse, 0x8, RZ ;  /* 0x00000008aa897824 */ /* 0x040fe200078e00ff */
[C---:B------:R-:W-:Y:S01]  /*5490*/  LOP3.LUT R176, R170.reuse, 0x2, RZ, 0xc0, !PT ;  /* 0x00000002aab07812 */ /* 0x040fe200078ec0ff */
[----:B------:R-:W-:Y:S01]  /*54a0*/  IMAD.U32 R69, R170, 0x10000, RZ ;  /* 0x00010000aa457824 */ /* 0x000fe200078e00ff */
[----:B------:R-:W-:Y:S02]  /*54b0*/  UMOV UR44, 0x400 ;  /* 0x00000400002c7882 */ /* 0x000fe40000000000 */
[----:B------:R-:W1:Y:S01]  /*54c0*/  LDC.64 R156, c[0x0][0x8b0] ;  /* 0x00022c00ff9c7b82 */ /* 0x000e620000000a00 */
[----:B------:R-:W-:Y:S01]  /*54d0*/  ULEA UR44, UR48, UR44, 0x18 ;  /* 0x0000002c302c7291 */ /* 0x000fe2000f8ec0ff */
[----:B------:R-:W-:Y:S01]  /*54e0*/  LOP3.LUT R6, R4, 0x180, RZ, 0xc0, !PT ;  /* 0x0000018004067812 */ /* 0x000fe200078ec0ff */
[----:B------:R-:W-:Y:S01]  /*54f0*/  HFMA2 R68, -RZ, RZ, 0, 0 ;  /* 0x00000000ff447431 */ /* 0x000fe200000001ff */
[----:B------:R-:W-:Y:S01]  /*5500*/  LOP3.LUT R69, R69, 0x600000, RZ, 0xc0, !PT ;  /* 0x0060000045457812 */ /* 0x000fe200078ec0ff */
[----:B------:R-:W-:Y:S01]  /*5510*/  UIADD3 UR4, UPT, UPT, UR44, 0x4200, URZ ;  /* 0x000042002c047890 */ /* 0x000fe2000fffe0ff */
[----:B------:R-:W-:Y:S01]  /*5520*/  LOP3.LUT R137, R6, 0x30, R137, 0xf8, !PT ;  /* 0x0000003006897812 */ /* 0x000fe200078ef889 */
[----:B------:R-:W-:Y:S01]  /*5530*/  IMAD.MOV.U32 R168, RZ, RZ, RZ ;  /* 0x000000ffffa87224 */ /* 0x000fe200078e00ff */
[----:B------:R-:W2:Y:S01]  /*5540*/  LDC.64 R138, c[0x0][0x8a8] ;  /* 0x00022a00ff8a7b82 */ /* 0x000ea20000000a00 */
[----:B------:R-:W-:Y:S01]  /*5550*/  LOP3.LUT R170, R170, 0x4, RZ, 0xc0, !PT ;  /* 0x00000004aaaa7812 */ /* 0x000fe200078ec0ff */
[----:B------:R-:W-:Y:S01]  /*5560*/  IMAD.MOV.U32 R162, RZ, RZ, RZ ;  /* 0x000000ffffa27224 */ /* 0x000fe200078e00ff */
[----:B------:R-:W-:-:S02]  /*5570*/  LOP3.LUT R137, R137, 0x1e40, R4, 0xf8, !PT ;  /* 0x00001e4089897812 */ /* 0x000fc400078ef804 */
[----:B------:R-:W-:Y:S01]  /*5580*/  CS2R R166, SRZ ;  /* 0x0000000000a67805 */ /* 0x000fe2000001ff00 */
[----:B------:R-:W-:Y:S01]  /*5590*/  IMAD.MOV.U32 R165, RZ, RZ, RZ ;  /* 0x000000ffffa57224 */ /* 0x000fe200078e00ff */
[----:B------:R-:W-:Y:S01]  /*55a0*/  IADD3 R169, PT, PT, -R170, 0x2, RZ ;  /* 0x00000002aaa97810 */ /* 0x000fe20007ffe1ff */
[----:B------:R-:W-:Y:S01]  /*55b0*/  IMAD.MOV R164, RZ, RZ, -R176 ;  /* 0x000000ffffa47224 */ /* 0x000fe200078e0ab0 */
[----:B------:R-:W-:Y:S01]  /*55c0*/  IADD3 R171, PT, PT, R137, UR44, RZ ;  /* 0x0000002c89ab7c10 */ /* 0x000fe2000fffe0ff */
[----:B------:R-:W3:Y:S01]  /*55d0*/  LDS R0, [UR44+0x160] ;  /* 0x0001602cff007984 */ /* 0x000ee20008000800 */
[----:B------:R-:W-:Y:S01]  /*55e0*/  IMAD.MOV R163, RZ, RZ, -R170 ;  /* 0x000000ffffa37224 */ /* 0x000fe200078e0aaa */
[----:B------:R-:W-:Y:S01]  /*55f0*/  MOV R177, UR4 ;  /* 0x0000000400b17c02 */ /* 0x000fe20008000f00 */
[----:B------:R-:W4:Y:S01]  /*5600*/  LDCU UR57, c[0x0][0x370] ;  /* 0x00006e00ff3977ac */ /* 0x000f220008000800 */
[----:B------:R-:W-:Y:S01]  /*5610*/  VIADD R171, R171, 0x200 ;  /* 0x00000200abab7836 */ /* 0x000fe20000000000 */
[----:B------:R-:W1:Y:S01]  /*5620*/  LDCU UR43, c[0x0][0xb0c] ;  /* 0x00016180ff2b77ac */ /* 0x000e620008000800 */
[----:B------:R-:W1:Y:S01]  /*5630*/  LDCU UR39, c[0x0][0xb30] ;  /* 0x00016600ff2777ac */ /* 0x000e620008000800 */
[----:B------:R-:W1:Y:S01]  /*5640*/  LDCU.64 UR46, c[0x0][0x888] ;  /* 0x00011100ff2e77ac */ /* 0x000e620008000a00 */
[----:B------:R-:W1:Y:S01]  /*5650*/  LDCU.64 UR40, c[0x0][0xb28] ;  /* 0x00016500ff2877ac */ /* 0x000e620008000a00 */
[----:B------:R-:W1:Y:S01]  /*5660*/  LDCU.64 UR60, c[0x0][0x890] ;  /* 0x00011200ff3c77ac */ /* 0x000e620008000a00 */
[----:B------:R-:W1:Y:S01]  /*5670*/  LDCU.128 UR52, c[0x0][0xb10] ;  /* 0x00016200ff3477ac */ /* 0x000e620008000c00 */
[----:B------:R-:W1:Y:S01]  /*5680*/  LDCU UR56, c[0x0][0x374] ;  /* 0x00006e80ff3877ac */ /* 0x000e620008000800 */
[----:B------:R-:W-:Y:S01]  /*5690*/  UIADD3 UR63, UPT, UPT, UR44, 0x200, URZ ;  /* 0x000002002c3f7890 */ /* 0x000fe2000fffe0ff */
[----:B-1234-:R-:W-:-:S11]  /*56a0*/  IMAD.IADD R69, R0, 0x1, R69 ;  /* 0x0000000100457824 */ /* 0x01efd600078e0245 */
.L_x_127:
[C---:B------:R-:W-:Y:S02]  /*56b0*/  LEA R3, R162.reuse, UR44, 0x3 ;  /* 0x0000002ca2037c11 */ /* 0x040fe4000f8e18ff */
[----:B------:R-:W-:Y:S02]  /*56c0*/  SHF.L.U32 R0, R167, 0x1f, RZ ;  /* 0x0000001fa7007819 */ /* 0x000fe400000006ff */
[----:B------:R-:W-:Y:S02]  /*56d0*/  LEA R5, R162, UR44, 0x4 ;  /* 0x0000002ca2057c11 */ /* 0x000fe4000f8e20ff */
[----:B-1----:R-:W1:Y:S02]  /*56e0*/  SYNCS.PHASECHK.TRANS64.TRYWAIT P0, [R3+URZ+0xb0], R0 ;  /* 0x0000b000030075a7 */ /* 0x002e6400080011ff */
[----:B-1----:R-:W-:Y:S05]  /*56f0*/  @!P0 BRA `(.L_x_101) ;  /* 0x0000004400508947 */ /* 0x002fea0003800000 */
.L_x_174:
        /* <DEDUP_REMOVED lines=11> */
[----:B------:R-:W-:Y:S01]  /*57b0*/  PLOP3.LUT P0, PT, PT, PT, UP1, 0x80, 0x8 ;  /* 0x000000000008781c */ /* 0x000fe20003f0f018 */
[----:B------:R-:W-:Y:S11]  /*57c0*/  UP2UR UR45, UPR, URZ, 0x2 ;  /* 0x00000002ff2d7883 */ /* 0x000ff60008000000 */
[----:B------:R-:W-:Y:S01]  /*57d0*/  @!UPT UIADD3 URZ, UPT, UPT, URZ, URZ, URZ ;  /* 0x000000fffffff290 */ /* 0x000fe2000fffe0ff */
[----:B-1----:R-:W-:Y:S02]  /*57e0*/  @P0 SHF.R.U32.HI R0, RZ, 0x10, R5 ;  /* 0x00000010ff000819 */ /* 0x002fe40000011605 */
        /* <DEDUP_REMOVED lines=12> */
[----:B------:R-:W2:Y:S01]  /*58b0*/  LDCU UR12, c[0x0][0xb20] ;  /* 0x00016400ff0c77ac */ /* 0x000ea20008000800 */
[----:B------:R-:W-:Y:S02]  /*58c0*/  UIMAD.WIDE.U32 UR4, UR56, UR55, URZ ;  /* 0x00000037380472a5 */ /* 0x000fe4000f8e00ff */
[----:B------:R-:W-:Y:S02]  /*58d0*/  UIMAD.WIDE.U32 UR6, UR57, UR52, URZ ;  /* 0x00000034390672a5 */ /* 0x000fe4000f8e00ff */
[----:B------:R-:W-:Y:S02]  /*58e0*/  UISETP.NE.AND UP0, UPT, UR54, 0x1, UPT ;  /* 0x000000013600788c */ /* 0x000fe4000bf05270 */
[----:B------:R-:W-:Y:S02]  /*58f0*/  UIMAD.WIDE.U32 UR8, UR37, UR55, URZ ;  /* 0x00000037250872a5 */ /* 0x000fe4000f8e00ff */
[----:B------:R-:W-:Y:S02]  /*5900*/  UIMAD.WIDE.U32 UR10, UR38, UR52, URZ ;  /* 0x00000034260a72a5 */ /* 0x000fe4000f8e00ff */
[----:B------:R-:W-:Y:S02]  /*5910*/  UISETP.NE.AND UP1, UPT, UR43, 0x1, UPT ;  /* 0x000000012b00788c */ /* 0x000fe4000bf25270 */
[----:B------:R-:W-:Y:S01]  /*5920*/  UISETP.NE.AND UP2, UPT, UR42, 0x1, UPT ;  /* 0x000000012a00788c */ /* 0x000fe2000bf45270 */
[----:B------:R-:W-:Y:S02]  /*5930*/  UMOV UR4, UR5 ;  /* 0x0000000500047c82 */ /* 0x000fe40008000000 */
[----:B--2---:R-:W-:Y:S03]  /*5940*/  USHF.R.U32.HI UR5, URZ, UR12, UR4 ;  /* 0x0000000cff057299 */ /* 0x004fe60008011604 */
[----:B------:R-:W-:Y:S02]  /*5950*/  UMOV UR4, UR7 ;  /* 0x0000000700047c82 */ /* 0x000fe40008000000 */
[----:B------:R-:W-:Y:S02]  /*5960*/  USHF.R.U32.HI UR7, URZ, UR53, UR4 ;  /* 0x00000035ff077299 */ /* 0x000fe40008011604 */
[----:B------:R-:W-:Y:S02]  /*5970*/  USEL UR4, UR56, UR5, !UP0 ;  /* 0x0000000538047287 */ /* 0x000fe4000c000000 */
[----:B------:R-:W-:Y:S01]  /*5980*/  USEL UR7, UR57, UR7, !UP1 ;  /* 0x0000000739077287 */ /* 0x000fe2000c800000 */
[----:B------:R-:W-:Y:S01]  /*5990*/  UMOV UR5, UR9 ;  /* 0x0000000900057c82 */ /* 0x000fe20008000000 */
[----:B------:R-:W-:Y:S02]  /*59a0*/  UIMAD.WIDE.U32 UR8, UR4, UR40, URZ ;  /* 0x00000028040872a5 */ /* 0x000fe4000f8e00ff */
[----:B------:R-:W-:Y:S03]  /*59b0*/  USHF.R.U32.HI UR6, URZ, UR12, UR5 ;  /* 0x0000000cff067299 */ /* 0x000fe60008011605 */
[----:B------:R-:W-:Y:S01]  /*59c0*/  UMOV UR5, UR11 ;  /* 0x0000000b00057c82 */ /* 0x000fe20008000000 */
[----:B------:R-:W-:Y:S02]  /*59d0*/  UIMAD.WIDE.U32 UR10, UR7, UR40, URZ ;  /* 0x00000028070a72a5 */ /* 0x000fe4000f8e00ff */
[----:B------:R-:W-:Y:S02]  /*59e0*/  USHF.R.U32.HI UR12, URZ, UR53, UR5 ;  /* 0x00000035ff0c7299 */ /* 0x000fe40008011605 */
[----:B------:R-:W-:Y:S01]  /*59f0*/  USEL UR6, UR37, UR6, !UP0 ;  /* 0x0000000625067287 */ /* 0x000fe2000c000000 */
[----:B------:R-:W-:Y:S02]  /*5a00*/  UMOV UR5, UR9 ;  /* 0x0000000900057c82 */ /* 0x000fe40008000000 */
[----:B------:R-:W-:Y:S01]  /*5a10*/  UMOV UR10, UR11 ;  /* 0x0000000b000a7c82 */ /* 0x000fe20008000000 */
[----:B------:R-:W-:Y:S02]  /*5a20*/  @UP2 USHF.R.U32.HI UR4, URZ, UR41, UR5 ;  /* 0x00000029ff042299 */ /* 0x000fe40008011605 */
[----:B------:R-:W-:Y:S02]  /*5a30*/  @UP2 USHF.R.U32.HI UR7, URZ, UR41, UR10 ;  /* 0x00000029ff072299 */ /* 0x000fe4000801160a */
[----:B------:R-:W-:Y:S02]  /*5a40*/  UIMAD UR4, UR42, UR4, URZ ;  /* 0x000000042a0472a4 */ /* 0x000fe4000f8e02ff */
[----:B------:R-:W-:Y:S02]  /*5a50*/  UIMAD.WIDE.U32 UR10, UR6, UR40, URZ ;  /* 0x00000028060a72a5 */ /* 0x000fe4000f8e00ff */
[----:B------:R-:W-:Y:S02]  /*5a60*/  USEL UR5, UR38, UR12, !UP1 ;  /* 0x0000000c26057287 */ /* 0x000fe4000c800000 */
[----:B------:R-:W-:Y:S02]  /*5a70*/  UIMAD UR8, UR42, UR7, URZ ;  /* 0x000000072a0872a4 */ /* 0x000fe4000f8e02ff */
[----:B------:R-:W-:Y:S03]  /*5a80*/  UISETP.GE.AND UP0, UPT, UR6, UR4, UPT ;  /* 0x000000040600728c */ /* 0x000fe6000bf06270 */
[----:B------:R-:W-:Y:S01]  /*5a90*/  UMOV UR4, UR11 ;  /* 0x0000000b00047c82 */ /* 0x000fe20008000000 */
[----:B------:R-:W-:Y:S02]  /*5aa0*/  UISETP.GE.OR UP0, UPT, UR5, UR8, UP0 ;  /* 0x000000080500728c */ /* 0x000fe40008706670 */
[----:B------:R-:W-:Y:S02]  /*5ab0*/  USHF.R.U32.HI UR4, URZ, UR41, UR4 ;  /* 0x00000029ff047299 */ /* 0x000fe40008011604 */
[----:B------:R-:W-:Y:S02]  /*5ac0*/  UIMAD.WIDE.U32 UR8, UR5, UR40, URZ ;  /* 0x00000028050872a5 */ /* 0x000fe4000f8e00ff */
[----:B------:R-:W-:Y:S02]  /*5ad0*/  USEL UR11, UR6, UR4, !UP2 ;  /* 0x00000004060b7287 */ /* 0x000fe4000d000000 */
[----:B------:R-:W-:Y:S02]  /*5ae0*/  UIADD3 UR8, UPT, UPT, -UR5, URZ, URZ ;  /* 0x000000ff05087290 */ /* 0x000fe4000fffe1ff */
[----:B------:R-:W-:Y:S01]  /*5af0*/  UIADD3 UR10, UPT, UPT, -UR11, URZ, URZ ;  /* 0x000000ff0b0a7290 */ /* 0x000fe2000fffe1ff */
[----:B------:R-:W-:Y:S01]  /*5b00*/  @!UP0 UMOV UR4, UR9 ;  /* 0x0000000900048c82 */ /* 0x000fe20008000000 */
[----:B------:R-:W-:Y:S02]  /*5b10*/  UIADD3 UR9, UPT, UPT, -UR6, URZ, URZ ;  /* 0x000000ff06097290 */ /* 0x000fe4000fffe1ff */
[----:B------:R-:W-:Y:S02]  /*5b20*/  @!UP0 USHF.R.U32.HI UR4, URZ, UR41, UR4 ;  /* 0x00000029ff048299 */ /* 0x000fe40008011604 */
[----:B------:R-:W-:Y:S02]  /*5b30*/  UIMAD UR10, UR42, UR10, UR6 ;  /* 0x0000000a2a0a72a4 */ /* 0x000fe4000f8e0206 */
[----:B------:R-:W-:Y:S04]  /*5b40*/  @!UP0 USEL UR4, UR5, UR4, !UP2 ;  /* 0x0000000405048287 */ /* 0x000fe8000d000000 */
[----:B------:R-:W-:Y:S02]  /*5b50*/  @!UP0 UIMAD UR10, UR7, UR10, UR4 ;  /* 0x0000000a070a82a4 */ /* 0x000fe4000f8e0204 */
[----:B------:R-:W-:Y:S02]  /*5b60*/  @!UP0 UIADD3 UR11, UPT, UPT, UR11, -UR4, URZ ;  /* 0x800000040b0b8290 */ /* 0x000fe4000fffe0ff */
[----:B------:R-:W-:Y:S02]  /*5b70*/  UIMAD UR7, UR43, UR8, UR38 ;  /* 0x000000082b0772a4 */ /* 0x000fe4000f8e0226 */
[----:B------:R-:W-:Y:S02]  /*5b80*/  @!UP0 UIMAD UR6, UR11, UR42, UR5 ;  /* 0x0000002a0b0682a4 */ /* 0x000fe4000f8e0205 */
[----:B------:R-:W-:Y:S01]  /*5b90*/  UIMAD UR4, UR54, UR9, UR37 ;  /* 0x00000009360472a4 */ /* 0x000fe2000f8e0225 */
[----:B------:R-:W-:Y:S02]  /*5ba0*/  @!UP0 UMOV UR5, UR10 ;  /* 0x0000000a00058c82 */ /* 0x000fe40008000000 */
[----:B------:R-:W-:Y:S02]  /*5bb0*/  UIMAD UR38, UR5, UR43, UR7 ;  /* 0x0000002b052672a4 */ /* 0x000fe4000f8e0207 */
[----:B------:R-:W-:Y:S11]  /*5bc0*/  UIMAD UR37, UR6, UR54, UR4 ;  /* 0x00000036062572a4 */ /* 0x000ff6000f8e0204 */
[----:B------:R-:W-:Y:S01]  /*5bd0*/  @!UPT UIADD3 URZ, UPT, UPT, URZ, URZ, URZ ;  /* 0x000000fffffff290 */ /* 0x000fe2000fffe0ff */
.L_x_102:
[----:B------:R-:W-:Y:S01]  /*5be0*/  UISETP.NE.AND UP0, UPT, UR39, 0x1, UPT ;  /* 0x000000012700788c */ /* 0x000fe2000bf05270 */
[----:B------:R-:W-:Y:S01]  /*5bf0*/  IADD3 R162, PT, PT, R162, 0x1, RZ ;  /* 0x00000001a2a27810 */ /* 0x000fe20007ffe0ff */
[----:B------:R-:W-:Y:S02]  /*5c00*/  USHF.L.U32 UR50, UR16, 0x7, URZ ;  /* 0x0000000710327899 */ /* 0x000fe400080006ff */
[----:B------:R-:W-:Y:S07]  /*5c10*/  USHF.L.U32 UR49, UR20, 0x7, URZ ;  /* 0x0000000714317899 */ /* 0x000fee00080006ff */
[----:B------:R-:W2:Y:S01]  /*5c20*/  @!UP0 LDCU.128 UR12, c[0x0][0xb10] ;  /* 0x00016200ff0c87ac */ /* 0x000ea20008000c00 */
[----:B------:R-:W3:Y:S01]  /*5c30*/  @!UP0 LDCU UR5, c[0x0][0xb0c] ;  /* 0x00016180ff0587ac */ /* 0x000ee20008000800 */
[----:B------:R-:W4:Y:S01]  /*5c40*/  @!UP0 LDCU UR10, c[0x0][0xb20] ;  /* 0x00016400ff0a87ac */ /* 0x000f220008000800 */
[----:B--2---:R-:W-:Y:S02]  /*5c50*/  UIMAD.WIDE.U32 UR8, UR38, UR12, URZ ;  /* 0x0000000c260872a5 */ /* 0x004fe4000f8e00ff */
[----:B------:R-:W-:Y:S02]  /*5c60*/  UIMAD.WIDE.U32 UR6, UR37, UR15, URZ ;  /* 0x0000000f250672a5 */ /* 0x000fe4000f8e00ff */
[----:B------:R-:W-:Y:S03]  /*5c70*/  @!UP0 UISETP.NE.AND UP1, UPT, UR14, 0x1, UPT ;  /* 0x000000010e00888c */ /* 0x000fe6000bf25270 */
[----:B------:R-:W-:Y:S01]  /*5c80*/  @!UP0 UMOV UR4, UR9 ;  /* 0x0000000900048c82 */ /* 0x000fe20008000000 */
[----:B---3--:R-:W-:Y:S02]  /*5c90*/  @!UP0 UISETP.NE.AND UP2, UPT, UR5, 0x1, UPT ;  /* 0x000000010500888c */ /* 0x008fe4000bf45270 */
[----:B------:R-:W-:Y:S01]  /*5ca0*/  @!UP0 USHF.R.U32.HI UR4, URZ, UR13, UR4 ;  /* 0x0000000dff048299 */ /* 0x000fe20008011604 */
[----:B------:R-:W-:Y:S02]  /*5cb0*/  @!UP0 UMOV UR6, UR7 ;  /* 0x0000000700068c82 */ /* 0x000fe40008000000 */
[----:B----4-:R-:W-:Y:S02]  /*5cc0*/  @!UP0 USHF.R.U32.HI UR6, URZ, UR10, UR6 ;  /* 0x0000000aff068299 */ /* 0x010fe40008011606 */
[----:B------:R-:W-:Y:S02]  /*5cd0*/  @!UP0 USEL UR7, UR38, UR4, !UP2 ;  /* 0x0000000426078287 */ /* 0x000fe4000d000000 */
[----:B------:R-:W-:Y:S04]  /*5ce0*/  @!UP0 USEL UR6, UR37, UR6, !UP1 ;  /* 0x0000000625068287 */ /* 0x000fe8000c800000 */
[----:B------:R-:W-:Y:S02]  /*5cf0*/  @!UP0 UIADD3 UR4, UPT, UPT, -UR7, UR6, URZ ;  /* 0x0000000607048290 */ /* 0x000fe4000fffe1ff */
[----:B------:R-:W-:Y:S02]  /*5d00*/  @!UP0 UIADD3 UR6, UPT, UPT, UR7, -UR6, URZ ;  /* 0x8000000607068290 */ /* 0x000fe4000fffe0ff */
[----:B------:R-:W-:Y:S02]  /*5d10*/  @!UP0 UIMAD UR38, UR4, UR5, UR38 ;  /* 0x00000005042682a4 */ /* 0x000fe4000f8e0226 */
[----:B------:R-:W-:Y:S02]  /*5d20*/  @!UP0 UIMAD UR37, UR6, UR14, UR37 ;  /* 0x0000000e062582a4 */ /* 0x000fe4000f8e0225 */
[----:B------:R-:W-:Y:S09]  /*5d30*/  ULOP3.LUT UP0, URZ, UR63, 0x1b0, URZ, 0xc0, !UPT ;  /* 0x000001b03fff7892 */ /* 0x000ff2000f80c0ff */
[----:B------:R-:W-:Y:S05]  /*5d40*/  BRA.U !UP0, `(.L_x_103) ;  /* 0x0000000108407547 */ /* 0x000fea000b800000 */
[----:B------:R-:W2:Y:S01]  /*5d50*/  LDCU.64 UR8, c[0x4][0x80] ;  /* 0x01001000ff0877ac */ /* 0x000ea20008000a00 */
[----:B------:R-:W-:Y:S01]  /*5d60*/  MOV R3, 0x0 ;  /* 0x0000000000037802 */ /* 0x000fe20000000f00 */
[----:B------:R-:W-:Y:S02]  /*5d70*/  HFMA2 R12, -RZ, RZ, 0, 5.9604644775390625e-08 ;  /* 0x00000001ff0c7431 */ /* 0x000fe400000001ff */
[----:B------:R-:W-:Y:S02]  /*5d80*/  IMAD.MOV.U32 R8, RZ, RZ, 0x70 ;  /* 0x00000070ff087424 */ /* 0x000fe400078e00ff */
[----:B------:R-:W-:Y:S01]  /*5d90*/  IMAD.MOV.U32 R13, RZ, RZ, RZ ;  /* 0x000000ffff0d7224 */ /* 0x000fe200078e00ff */
[----:B------:R-:W3:Y:S01]  /*5da0*/  LDCU.64 UR6, c[0x4][0x88] ;  /* 0x01001100ff0677ac */ /* 0x000ee20008000a00 */
[----:B------:R-:W4:Y:S01]  /*5db0*/  LDC.64 R2, c[0x4][R3] ;  /* 0x0100000003027b82 */ /* 0x000f220000000a00 */
[----:B------:R-:W1:Y:S01]  /*5dc0*/  LDCU.64 UR4, c[0x4][0x8] ;  /* 0x01000100ff0477ac */ /* 0x000e620008000a00 */
[----:B--2---:R-:W-:Y:S01]  /*5dd0*/  MOV R5, UR9 ;  /* 0x0000000900057c02 */ /* 0x004fe20008000f00 */
[----:B------:R-:W-:Y:S01]  /*5de0*/  IMAD.U32 R4, RZ, RZ, UR8 ;  /* 0x00000008ff047e24 */ /* 0x000fe2000f8e00ff */
[----:B---3--:R-:W-:Y:S01]  /*5df0*/  MOV R7, UR7 ;  /* 0x0000000700077c02 */ /* 0x008fe20008000f00 */
[----:B------:R-:W-:Y:S01]  /*5e00*/  IMAD.U32 R6, RZ, RZ, UR6 ;  /* 0x00000006ff067e24 */ /* 0x000fe2000f8e00ff */
[----:B-1----:R-:W-:Y:S01]  /*5e10*/  MOV R11, UR5 ;  /* 0x00000005000b7c02 */ /* 0x002fe20008000f00 */
[----:B------:R-:W-:Y:S02]  /*5e20*/  IMAD.U32 R10, RZ, RZ, UR4 ;  /* 0x00000004ff0a7e24 */ /* 0x000fe4000f8e00ff */
[----:B------:R-:W-:Y:S07]  /*5e30*/  LEPC R20, `(.L_x_103) ;  /* 0x000000001014794e */ /* 0x000fee0000000000 */
[----:B----45:R-:W-:Y:S05]  /*5e40*/  CALL.ABS.NOINC R2 ;  /* 0x0000000002007343 */ /* 0x030fea0003c00000 */
.L_x_103:
[----:B------:R-:W-:Y:S01]  /*5e50*/  LOP3.LUT P0, RZ, R177, 0x1b0, RZ, 0xc0, !PT ;  /* 0x000001b0b1ff7812 */ /* 0x000fe2000780c0ff */
[----:B------:R-:W-:Y:S11]  /*5e60*/  BSSY.RECONVERGENT B6, `(.L_x_104) ;  /* 0x0000013000067945 */ /* 0x000ff60003800200 */
[----:B------:R-:W-:Y:S01]  /*5e70*/  @!UPT UIADD3 URZ, UPT, UPT, URZ, URZ, URZ ;  /* 0x000000fffffff290 */ /* 0x000fe2000fffe0ff */
[----:B------:R-:W-:Y:S05]  /*5e80*/  @!P0 BRA `(.L_x_105) ;  /* 0x0000000000408947 */ /* 0x000fea0003800000 */
        /* <DEDUP_REMOVED lines=16> */
.L_x_105:
[----:B------:R-:W-:Y:S05]  /*5f90*/  BSYNC.RECONVERGENT B6 ;  /* 0x0000000000067941 */ /* 0x000fea0003800200 */
.L_x_104:
[----:B------:R-:W-:Y:S01]  /*5fa0*/  R2UR UR4, R160 ;  /* 0x00000000a00472ca */ /* 0x000fe200000e0000 */
[----:B------:R-:W-:Y:S01]  /*5fb0*/  UISETP.NE.U32.AND UP0, UPT, UR60, URZ, UPT ;  /* 0x000000ff3c00728c */ /* 0x000fe2000bf05070 */
[----:B------:R-:W-:Y:S02]  /*5fc0*/  ISETP.NE.U32.AND P4, PT, R156, RZ, PT ;  /* 0x000000ff9c00720c */ /* 0x000fe40003f85070 */
[----:B------:R-:W-:Y:S01]  /*5fd0*/  ISETP.NE.U32.AND P2, PT, RZ, UR46, PT ;  /* 0x0000002eff007c0c */ /* 0x000fe2000bf45070 */
[----:B------:R-:W-:Y:S01]  /*5fe0*/  UISETP.NE.AND.EX UP1, UPT, UR61, URZ, UPT, UP0 ;  /* 0x000000ff3d00728c */ /* 0x000fe2000bf25300 */
[----:B------:R-:W-:Y:S01]  /*5ff0*/  ISETP.NE.AND.EX P4, PT, R157, RZ, PT, P4 ;  /* 0x000000ff9d00720c */ /* 0x000fe20003f85340 */
[----:B------:R-:W-:Y:S01]  /*6000*/  UPLOP3.LUT UP0, UPT, UPT, UPT, UPT, 0x40, 0x4 ;  /* 0x000000000004789c */ /* 0x000fe20003f0e870 */
[----:B------:R-:W-:Y:S05]  /*6010*/  ISETP.NE.AND.EX P2, PT, RZ, UR47, PT, P2 ;  /* 0x0000002fff007c0c */ /* 0x000fea000bf45320 */
[----:B------:R-:W-:Y:S06]  /*6020*/  UISETP.NE.AND UP2, UPT, UR4, URZ, UPT ;  /* 0x000000ff0400728c */ /* 0x000fec000bf45270 */
[----:B------:R-:W-:Y:S05]  /*6030*/  PLOP3.LUT P1, PT, PT, PT, UP2, 0x80, 0x8 ;  /* 0x000000000008781c */ /* 0x000fea0003f2f028 */
[----:B------:R-:W-:Y:S06]  /*6040*/  @UP2 UPLOP3.LUT UP0, UPT, UPT, UPT, UP1, 0x80, 0x8 ;  /* 0x000000000008289c */ /* 0x000fec0003f0f010 */
[----:B------:R-:W-:Y:S01]  /*6050*/  PLOP3.LUT P0, PT, PT, PT, UP0, 0x80, 0x8 ;  /* 0x000000000008781c */ /* 0x000fe20003f0f008 */
[----:B------:R-:W-:Y:S01]  /*6060*/  @!UPT UIADD3 URZ, UPT, UPT, URZ, URZ, URZ ;  /* 0x000000fffffff290 */ /* 0x000fe2000fffe0ff */
[----:B------:R-:W-:Y:S11]  /*6070*/  BRA.U !UP1, `(.L_x_106) ;  /* 0x00000001093c7547 */ /* 0x000ff6000b800000 */
[----:B------:R-:W-:Y:S01]  /*6080*/  UISETP.NE.U32.AND UP0, UPT, UR46, URZ, UPT ;  /* 0x000000ff2e00728c */ /* 0x000fe2000bf05070 */
[----:B-1----:R-:W-:Y:S01]  /*6090*/  HFMA2 R0, -RZ, RZ, 0, 5.9604644775390625e-08 ;  /* 0x00000001ff007431 */ /* 0x002fe200000001ff */
[----:B------:R-:W1:Y:S01]  /*60a0*/  LDCU.64 UR8, c[0x0][0x358] ;  /* 0x00006b00ff0877ac */ /* 0x000e620008000a00 */
[----:B------:R-:W-:Y:S01]  /*60b0*/  IMAD.MOV.U32 R158, RZ, RZ, 0x1 ;  /* 0x00000001ff9e7424 */ /* 0x000fe200078e00ff */
[----:B------:R-:W-:Y:S06]  /*60c0*/  UISETP.NE.AND.EX UP0, UPT, UR47, URZ, UPT, UP0 ;  /* 0x000000ff2f00728c */ /* 0x000fec000bf05300 */
[----:B------:R-:W-:Y:S05]  /*60d0*/  PLOP3.LUT P3, PT, PT, PT, UP0, 0x80, 0x8 ;  /* 0x000000000008781c */ /* 0x000fea0003f6f008 */
[----:B------:R-:W2:Y:S01]  /*60e0*/  @UP0 LDCU.64 UR4, c[0x0][0x888] ;  /* 0x00011100ff0407ac */ /* 0x000ea20008000a00 */
[----:B------:R-:W-:Y:S07]  /*60f0*/  @UP0 UIMAD UR6, UR36, UR60, URZ ;  /* 0x0000003c240602a4 */ /* 0x000fee000f8e02ff */
[----:B------:R-:W-:Y:S01]  /*6100*/  @!P3 PRMT R158, R0, 0x7610, R158 ;  /* 0x00007610009eb816 */ /* 0x000fe2000000009e */
[----:B--2---:R-:W-:Y:S06]  /*6110*/  @UP0 UIMAD.WIDE UR4, UR6, 0x4, UR4 ;  /* 0x00000004060408a5 */ /* 0x004fec000f8e0204 */
[----:B------:R-:W-:Y:S01]  /*6120*/  IMAD.U32 R2, RZ, RZ, UR4 ;  /* 0x00000004ff027e24 */ /* 0x000fe2000f8e00ff */
[----:B------:R-:W-:Y:S04]  /*6130*/  MOV R3, UR5 ;  /* 0x0000000500037c02 */ /* 0x000fe80008000f00 */
[----:B------:R-:W2:Y:S01]  /*6140*/  @!UP0 LDCU UR4, c[0x0][0x880] ;  /* 0x00011000ff0487ac */ /* 0x000ea20008000800 */
[----:B-1---5:R3:W5:Y:S02]  /*6150*/  @P3 LDG.E R73, desc[UR8][R2.64] ;  /* 0x0000000802493981 */ /* 0x022764000c1e1900 */
[----:B--23--:R-:W-:Y:S02]  /*6160*/  @!P3 IMAD.U32 R73, RZ, RZ, UR4 ;  /* 0x00000004ff49be24 */ /* 0x00cfe4000f8e00ff */
.L_x_106:
[----:B------:R-:W-:Y:S05]  /*6170*/  @!P4 BRA `(.L_x_107) ;  /* 0x000000000024c947 */ /* 0x000fea0003800000 */
[----:B------:R-:W-:Y:S01]  /*6180*/  ISETP.NE.U32.AND P3, PT, R138, RZ, PT ;  /* 0x000000ff8a00720c */ /* 0x000fe20003f65070 */
[----:B------:R-:W2:Y:S03]  /*6190*/  LDCU.64 UR4, c[0x0][0x358] ;  /* 0x00006b00ff0477ac */ /* 0x000ea60008000a00 */
[----:B------:R-:W-:Y:S11]  /*61a0*/  ISETP.NE.AND.EX P3, PT, R139, RZ, PT, P3 ;  /* 0x000000ff8b00720c */ /* 0x000ff60003f65330 */
[----:B------:R-:W-:Y:S02]  /*61b0*/  @!UPT UIADD3 URZ, UPT, UPT, URZ, URZ, URZ ;  /* 0x000000fffffff290 */ /* 0x000fe4000fffe0ff */
[----:B------:R-:W3:Y:S01]  /*61c0*/  @P3 LDC.64 R2, c[0x0][0x8a8] ;  /* 0x00022a00ff023b82 */ /* 0x000ee20000000a00 */
[----:B-1----:R-:W-:Y:S04]  /*61d0*/  @P3 IMAD R0, R156, UR36, RZ ;  /* 0x000000249c003c24 */ /* 0x002fe8000f8e02ff */
[----:B---3--:R-:W-:Y:S05]  /*61e0*/  @P3 IMAD.WIDE R2, R0, 0x4, R2 ;  /* 0x0000000400023825 */ /* 0x008fea00078e0202 */
[----:B--2--5:R2:W5:Y:S02]  /*61f0*/  @P3 LDG.E R70, desc[UR4][R2.64] ;  /* 0x0000000402463981 */ /* 0x024564000c1e1900 */
[----:B--2---:R-:W3:Y:S02]  /*6200*/  @!P3 LDC R70, c[0x0][0x8a0] ;  /* 0x00022800ff46bb82 */ /* 0x004ee40000000800 */
.L_x_107:
[----:B-----5:R-:W-:Y:S01]  /*6210*/  FSETP.NEU.AND P4, PT, R73, RZ, PT ;  /* 0x000000ff4900720b */ /* 0x020fe20003f8d000 */
[----:B------:R-:W-:Y:S01]  /*6220*/  BSSY B1, `(.L_x_108) ;  /* 0x0000047000017945 */ /* 0x000fe20003800000 */
[----:B------:R-:W-:Y:S01]  /*6230*/  SEL R5, RZ, 0xffffffff, P2 ;  /* 0xffffffffff057807 */ /* 0x000fe20001000000 */
[----:B------:R-:W-:Y:S01]  /*6240*/  IMAD.MOV.U32 R186, RZ, RZ, 0x1 ;  /* 0x00000001ffba7424 */ /* 0x000fe200078e00ff */
[----:B------:R-:W-:Y:S01]  /*6250*/  LOP3.LUT P3, RZ, R158, 0xff, RZ, 0xc0, !PT ;  /* 0x000000ff9eff7812 */ /* 0x000fe2000786c0ff */
[----:B------:R-:W-:Y:S01]  /*6260*/  IMAD R71, R68, 0x80, R69 ;  /* 0x0000008044477824 */ /* 0x000fe200078e0245 */
[----:B-1----:R-:W-:Y:S02]  /*6270*/  @P1 SEL R0, RZ, 0xffffffff, P4 ;  /* 0xffffffffff001807 */ /* 0x002fe40002000000 */
[----:B------:R-:W-:Y:S02]  /*6280*/  CS2R R154, SRZ ;  /* 0x00000000009a7805 */ /* 0x000fe4000001ff00 */
[----:B------:R-:W-:Y:S02]  /*6290*/  LEA R3, R166, UR44, 0x3 ;  /* 0x0000002ca6037c11 */ /* 0x000fe4000f8e18ff */
[----:B------:R-:W-:Y:S02]  /*62a0*/  CS2R R152, SRZ ;  /* 0x0000000000987805 */ /* 0x000fe4000001ff00 */
[----:B------:R-:W-:Y:S02]  /*62b0*/  @P0 SEL R0, R5, R0, !P3 ;  /* 0x0000000005000207 */ /* 0x000fe40005800000 */
[----:B------:R-:W-:Y:S02]  /*62c0*/  CS2R R150, SRZ ;  /* 0x0000000000967805 */ /* 0x000fe4000001ff00 */
[----:B------:R-:W-:Y:S02]  /*62d0*/  LEA R161, R68, UR44, 0x3 ;  /* 0x0000002c44a17c11 */ /* 0x000fe4000f8e18ff */
[----:B------:R-:W-:Y:S02]  /*62e0*/  CS2R R148, SRZ ;  /* 0x0000000000947805 */ /* 0x000fe4000001ff00 */
[----:B------:R-:W-:Y:S02]  /*62f0*/  @P1 LOP3.LUT R0, R0, 0x1, RZ, 0xc0, !PT ;  /* 0x0000000100001812 */ /* 0x000fe400078ec0ff */
[----:B------:R-:W-:Y:S02]  /*6300*/  CS2R R146, SRZ ;  /* 0x0000000000927805 */ /* 0x000fe4000001ff00 */
[----:B------:R-:W-:Y:S02]  /*6310*/  SHF.L.U32 R4, R168, 0x1f, RZ ;  /* 0x0000001fa8047819 */ /* 0x000fe400000006ff */
[----:B------:R-:W-:Y:S02]  /*6320*/  CS2R R144, SRZ ;  /* 0x0000000000907805 */ /* 0x000fe4000001ff00 */
[----:B------:R-:W-:Y:S02]  /*6330*/  ISETP.NE.U32.OR P6, PT, R0, 0x1, !P1 ;  /* 0x000000010000780c */ /* 0x000fe40004fc5470 */
[----:B------:R-:W-:Y:S02]  /*6340*/  CS2R R142, SRZ ;  /* 0x00000000008e7805 */ /* 0x000fe4000001ff00 */
[----:B------:R-:W-:Y:S02]  /*6350*/  PLOP3.LUT P2, PT, PT, PT, UP1, 0x80, 0x8 ;  /* 0x000000000008781c */ /* 0x000fe40003f4f018 */
[----:B------:R-:W-:Y:S02]  /*6360*/  CS2R R140, SRZ ;  /* 0x00000000008c7805 */ /* 0x000fe4000001ff00 */
[----:B------:R-:W-:Y:S02]  /*6370*/  SEL R0, RZ, 0xffffffff, P4 ;  /* 0xffffffffff007807 */ /* 0x000fe40002000000 */
[----:B------:R-:W-:Y:S03]  /*6380*/  P2R R172, PR, RZ, 0x40 ;  /* 0x00000040ffac7803 */ /* 0x000fe60000000000 */
[----:B------:R-:W-:Y:S04]  /*6390*/  @P6 SHF.L.U32 R2, R165, 0x1f, RZ ;  /* 0x0000001fa5026819 */ /* 0x000fe800000006ff */
[----:B------:R-:W-:Y:S01]  /*63a0*/  @P2 SEL R0, R5, R0, !P3 ;  /* 0x0000000005002207 */ /* 0x000fe20005800000 */
[----:B------:R-:W1:Y:S03]  /*63b0*/  @P6 SYNCS.PHASECHK.TRANS64.TRYWAIT P1, [R3+URZ+0x80], R2 ;  /* 0x00008002030065a7 */ /* 0x000e6600080211ff */
[----:B------:R-:W-:Y:S04]  /*63c0*/  LOP3.LUT R0, R0, 0x1, RZ, 0xc0, !PT ;  /* 0x0000000100007812 */ /* 0x000fe800078ec0ff */
[----:B------:R-:W-:Y:S04]  /*63d0*/  ISETP.NE.U32.AND P5, PT, R0, 0x1, PT ;  /* 0x000000010000780c */ /* 0x000fe80003fa5070 */
[----:B------:R-:W-:Y:S01]  /*63e0*/  P2R R187, PR, RZ, 0x20 ;  /* 0x00000020ffbb7803 */ /* 0x000fe20000000000 */
[----:B------:R2:W4:Y:S01]  /*63f0*/  SYNCS.PHASECHK.TRANS64.TRYWAIT P0, [R161+URZ+0xd0], R4 ;  /* 0x0000d004a10075a7 */ /* 0x00052200080011ff */
[----:B-1----:R-:W-:Y:S01]  /*6400*/  @P6 SEL R186, RZ, 0x1, !P1 ;  /* 0x00000001ffba6807 */ /* 0x002fe20004800000 */
[----:B--2---:R-:W-:Y:S06]  /*6410*/  @!P6 BRA `(.L_x_109) ;  /* 0x00000000009ce947 */ /* 0x004fec0003800000 */
[----:B------:R-:W-:Y:S01]  /*6420*/  @P5 IMAD R7, R166, 0x2000, R171 ;  /* 0x00002000a6075824 */ /* 0x000fe200078e02ab */
[----:B------:R-:W1:Y:S01]  /*6430*/  S2R R0, SR_CgaCtaId ;  /* 0x0000000000007919 */ /* 0x000e620000008800 */
[----:B------:R-:W-:Y:S01]  /*6440*/  ISETP.NE.AND P1, PT, R186, RZ, PT ;  /* 0x000000ffba00720c */ /* 0x000fe20003f25270 */
[----:B------:R-:W-:Y:S01]  /*6450*/  BSSY B0, `(.L_x_110) ;  /* 0x0000010000007945 */ /* 0x000fe20003800000 */
[--C-:B------:R-:W-:Y:S01]  /*6460*/  @P5 IMAD R8, R176, -0x10, R7.reuse ;  /* 0xfffffff0b0085824 */ /* 0x100fe200078e0207 */
[----:B------:R-:W-:Y:S01]  /*6470*/  CS2R R142, SRZ ;  /* 0x00000000008e7805 */ /* 0x000fe2000001ff00 */
[----:B------:R-:W-:Y:S01]  /*6480*/  @P5 IMAD R6, R170, -0x10, R7 ;  /* 0xfffffff0aa065824 */ /* 0x000fe200078e0207 */
[----:B------:R-:W-:Y:S01]  /*6490*/  CS2R R140, SRZ ;  /* 0x00000000008c7805 */ /* 0x000fe2000001ff00 */
[----:B------:R-:W-:Y:S01]  /*64a0*/  @P5 IMAD R5, R169, 0x10, R8 ;  /* 0x00000010a9055824 */ /* 0x000fe200078e0208 */
[----:B------:R-:W-:Y:S02]  /*64b0*/  CS2R R150, SRZ ;  /* 0x0000000000967805 */ /* 0x000fe4000001ff00 */
[----:B------:R-:W-:Y:S02]  /*64c0*/  CS2R R148, SRZ ;  /* 0x0000000000947805 */ /* 0x000fe4000001ff00 */
[----:B------:R-:W-:Y:S02]  /*64d0*/  CS2R R146, SRZ ;  /* 0x0000000000927805 */ /* 0x000fe4000001ff00 */
[----:B------:R-:W-:Y:S02]  /*64e0*/  CS2R R144, SRZ ;  /* 0x0000000000907805 */ /* 0x000fe4000001ff00 */
[----:B------:R-:W-:Y:S02]  /*64f0*/  CS2R R154, SRZ ;  /* 0x00000000009a7805 */ /* 0x000fe4000001ff00 */
[----:B------:R-:W-:Y:S01]  /*6500*/  CS2R R152, SRZ ;  /* 0x0000000000987805 */ /* 0x000fe2000001ff00 */
[----:B------:R-:W-:Y:S06]  /*6510*/  @P1 BRA `(.L_x_111) ;  /* 0x00000000000c1947 */ /* 0x000fec0003800000 */
[----:B------:R-:W-:Y:S04]  /*6520*/  SHF.L.U32 R2, R165, 0x1f, RZ ;  /* 0x0000001fa5027819 */ /* 0x000fe800000006ff */
[----:B------:R-:W2:Y:S02]  /*6530*/  SYNCS.PHASECHK.TRANS64.TRYWAIT P1, [R3+URZ+0x80], R2 ;  /* 0x00008002030075a7 */ /* 0x000ea400080211ff */
[----:B--2---:R-:W-:Y:S05]  /*6540*/  @!P1 BRA `(.L_x_112) ;  /* 0x0000003400d09947 */ /* 0x004fea0003800000 */
.L_x_111:
[----:B------:R-:W-:Y:S05]  /*6550*/  BSYNC B0 ;  /* 0x0000000000007941 */ /* 0x000fea0003800000 */
.L_x_110:
[----:B------:R-:W-:Y:S01]  /*6560*/  ISETP.NE.AND P1, PT, R187, RZ, PT ;  /* 0x000000ffbb00720c */ /* 0x000fe20003f25270 */
[----:B--2---:R-:W-:Y:S02]  /*6570*/  VIADD R3, R3, 0x90 ;  /* 0x0000009003037836 */ /* 0x004fe40000000000 */
[----:B------:R-:W-:Y:S03]  /*6580*/  VIADD R166, R166, 0x1 ;  /* 0x00000001a6a67836 */ /* 0x000fe60000000000 */
[----:B-1----:R-:W-:Y:S07]  /*6590*/  PRMT R0, R0, 0x654, R3 ;  /* 0x0000065400007816 */ /* 0x002fee0000000003 */
[----:B------:R1:W2:Y:S04]  /*65a0*/  @P1 LDS.128 R140, [R7] ;  /* 0x00000000078c1984 */ /* 0x0002a80000000c00 */
[----:B------:R1:W1:Y:S04]  /*65b0*/  @P1 LDS.128 R148, [R6+0x20] ;  /* 0x0000200006941984 */ /* 0x0002680000000c00 */
[----:B------:R1:W1:Y:S04]  /*65c0*/  @P1 LDS.128 R144, [R8+0x10] ;  /* 0x0000100008901984 */ /* 0x0002680000000c00 */
[----:B------:R1:W1:Y:S01]  /*65d0*/  @P1 LDS.128 R152, [R5+0x10] ;  /* 0x0000100005981984 */ /* 0x0002620000000c00 */
[C---:B------:R-:W-:Y:S01]  /*65e0*/  ISETP.NE.AND P1, PT, R166.reuse, 0x2, PT ;  /* 0x00000002a600780c */ /* 0x040fe20003f25270 */
[----:B------:R-:W-:Y:S01]  /*65f0*/  @!PT LDS RZ, [RZ] ;  /* 0x00000000fffff984 */ /* 0x000fe20000000800 */
[----:B------:R-:W-:Y:S01]  /*6600*/  @!PT LDS RZ, [RZ] ;  /* 0x00000000fffff984 */ /* 0x000fe20000000800 */
[----:B------:R-:W-:Y:S01]  /*6610*/  @!PT LDS RZ, [RZ] ;  /* 0x00000000fffff984 */ /* 0x000fe20000000800 */
[----:B------:R-:W-:Y:S01]  /*6620*/  @!PT LDS RZ, [RZ] ;  /* 0x00000000fffff984 */ /* 0x000fe20000000800 */
[----:B------:R5:W-:Y:S06]  /*6630*/  MEMBAR.ALL.CTA ;  /* 0x0000000000007992 */ /* 0x000bec0000008000 */
[----:B-----5:R-:W5:Y:S01]  /*6640*/  FENCE.VIEW.ASYNC.S ;  /* 0x00000000000073c6 */ /* 0x020f620000000000 */
[----:B------:R-:W-:Y:S01]  /*6650*/  SEL R166, R166, RZ, P1 ;  /* 0x000000ffa6a67207 */ /* 0x000fe20000800000 */
[----:B-----5:R5:W-:Y:S02]  /*6660*/  SYNCS.ARRIVE.TRANS64.RED.A1T0 RZ, [R0+URZ], RZ ;  /* 0x000000ff00ff79a7 */ /* 0x020be400081004ff */
[----:B-----5:R-:W-:Y:S04]  /*6670*/  SEL R0, RZ, 0x1, P1 ;  /* 0x00000001ff007807 */ /* 0x020fe80000800000 */
[----:B--2---:R-:W-:Y:S02]  /*6680*/  LOP3.LUT R165, R165, R0, RZ, 0x3c, !PT ;  /* 0x00000000a5a57212 */ /* 0x004fe400078e3cff */
.L_x_109:
[----:B------:R-:W-:Y:S05]  /*6690*/  BSYNC B1 ;  /* 0x0000000000017941 */ /* 0x000fea0003800000 */
.L_x_108:
[----:B------:R-:W-:Y:S04]  /*66a0*/  SHF.R.U32.HI R0, RZ, 0x15, R71 ;  /* 0x00000015ff007819 */ /* 0x000fe80000011647 */
[----:B------:R-:W-:Y:S01]  /*66b0*/  LOP3.LUT P1, RZ, R0, 0x3, R159, 0x48, !PT ;  /* 0x0000000300ff7812 */ /* 0x000fe2000782489f */
[----:B------:R-:W-:Y:S01]  /*66c0*/  @!UPT UIADD3 URZ, UPT, UPT, URZ, URZ, URZ ;  /* 0x000000fffffff290 */ /* 0x000fe2000fffe0ff */
[----:B----4-:R-:W-:Y:S11]  /*66d0*/  @P0 BRA `(.L_x_113) ;  /* 0x0000000000080947 */ /* 0x010ff60003800000 */
[----:B------:R-:W2:Y:S02]  /*66e0*/  SYNCS.PHASECHK.TRANS64.TRYWAIT P0, [R161+URZ+0xd0], R4 ;  /* 0x0000d004a10075a7 */ /* 0x000ea400080011ff */
[----:B--2---:R-:W-:Y:S05]  /*66f0*/  @!P0 BRA `(.L_x_114) ;  /* 0x0000003400788947 */ /* 0x004fea0003800000 */
.L_x_113:
[----:B------:R-:W-:Y:S04]  /*6700*/  BSSY.RECONVERGENT B6, `(.L_x_115) ;  /* 0x0000012000067945 */ /* 0x000fe80003800200 */
[----:B------:R-:W-:Y:S05]  /*6710*/  @!P1 BRA `(.L_x_116) ;  /* 0x0000000000409947 */ /* 0x000fea0003800000 */
[----:B------:R-:W4:Y:S01]  /*6720*/  LDCU.64 UR8, c[0x4][0x70] ;  /* 0x01000e00ff0877ac */ /* 0x000f220008000a00 */
[----:B------:R-:W-:Y:S01]  /*6730*/  MOV R3, 0x0 ;  /* 0x0000000000037802 */ /* 0x000fe20000000f00 */
[----:B------:R-:W-:Y:S02]  /*6740*/  HFMA2 R12, -RZ, RZ, 0, 5.9604644775390625e-08 ;  /* 0x00000001ff0c7431 */ /* 0x000fe400000001ff */
[----:B-1----:R-:W-:Y:S02]  /*6750*/  IMAD.MOV.U32 R8, RZ, RZ, 0x192 ;  /* 0x00000192ff087424 */ /* 0x002fe400078e00ff */
[----:B------:R-:W-:Y:S01]  /*6760*/  IMAD.MOV.U32 R13, RZ, RZ, RZ ;  /* 0x000000ffff0d7224 */ /* 0x000fe200078e00ff */
[----:B------:R-:W1:Y:S01]  /*6770*/  LDCU.64 UR6, c[0x4][0x78] ;  /* 0x01000f00ff0677ac */ /* 0x000e620008000a00 */
[----:B------:R-:W3:Y:S01]  /*6780*/  LDC.64 R2, c[0x4][R3] ;  /* 0x0100000003027b82 */ /* 0x000ee20000000a00 */
[----:B------:R-:W5:Y:S01]  /*6790*/  LDCU.64 UR4, c[0x4][0x10] ;  /* 0x01000200ff0477ac */ /* 0x000f620008000a00 */
[----:B----4-:R-:W-:Y:S01]  /*67a0*/  MOV R5, UR9 ;  /* 0x0000000900057c02 */ /* 0x010fe20008000f00 */
[----:B--2---:R-:W-:Y:S01]  /*67b0*/  IMAD.U32 R4, RZ, RZ, UR8 ;  /* 0x00000008ff047e24 */ /* 0x004fe2000f8e00ff */
[----:B-1----:R-:W-:Y:S01]  /*67c0*/  MOV R7, UR7 ;  /* 0x0000000700077c02 */ /* 0x002fe20008000f00 */
[----:B------:R-:W-:Y:S01]  /*67d0*/  IMAD.U32 R6, RZ, RZ, UR6 ;  /* 0x00000006ff067e24 */ /* 0x000fe2000f8e00ff */
[----:B-----5:R-:W-:Y:S01]  /*67e0*/  MOV R11, UR5 ;  /* 0x00000005000b7c02 */ /* 0x020fe20008000f00 */
[----:B------:R-:W-:Y:S02]  /*67f0*/  IMAD.U32 R10, RZ, RZ, UR4 ;  /* 0x00000004ff0a7e24 */ /* 0x000fe4000f8e00ff */
[----:B------:R-:W-:Y:S07]  /*6800*/  LEPC R20, `(.L_x_116) ;  /* 0x000000001014794e */ /* 0x000fee0000000000 */
[----:B---3--:R-:W-:Y:S05]  /*6810*/  CALL.ABS.NOINC R2 ;  /* 0x0000000002007343 */ /* 0x008fea0003c00000 */
.L_x_116:
[----:B------:R-:W-:Y:S05]  /*6820*/  BSYNC.RECONVERGENT B6 ;  /* 0x0000000000067941 */ /* 0x000fea0003800200 */
.L_x_115:
[-C--:B------:R-:W-:Y:S01]  /*6830*/  F2FP.F16.E4M3.UNPACK_B R74, R140.reuse ;  /* 0x0000008cff4a723e */ /* 0x080fe200020006ff */
[----:B------:R-:W-:Y:S05]  /*6840*/  WARPSYNC.ALL ;  /* 0x0000000000007948 */ /* 0x000fea0003800000 */
[----:B------:R-:W-:Y:S01]  /*6850*/  R2UR UR4, R71 ;  /* 0x00000000470472ca */ /* 0x000fe200000e0000 */
[--C-:B------:R-:W-:Y:S01]  /*6860*/  HADD2.F32 R72, -RZ, R74.reuse.H0_H0 ;  /* 0x2000004aff487230 */ /* 0x100fe20000004100 */
[----:B------:R-:W-:Y:S01]  /*6870*/  F2FP.F16.E4M3.UNPACK_B R76, R140.H1 ;  /* 0x0000008cff4c723e */ /* 0x000fe200030006ff */
[----:B------:R-:W-:Y:S01]  /*6880*/  HADD2.F32 R75, -RZ, R74.H1_H1 ;  /* 0x3000004aff4b7230 */ /* 0x000fe20000004100 */
[-C--:B------:R-:W-:Y:S01]  /*6890*/  F2FP.F16.E4M3.UNPACK_B R78, R141.reuse ;  /* 0x0000008dff4e723e */ /* 0x080fe200020006ff */
[----:B------:R-:W-:Y:S01]  /*68a0*/  BSSY.RECONVERGENT B0, `(.L_x_117) ;  /* 0x000011d000007945 */ /* 0x000fe20003800200 */
[----:B------:R-:W-:Y:S01]  /*68b0*/  F2FP.F16.E4M3.UNPACK_B R80, R141.H1 ;  /* 0x0000008dff50723e */ /* 0x000fe200030006ff */
[----:B------:R-:W-:Y:S01]  /*68c0*/  HADD2.F32 R74, -RZ, R76.H0_H0 ;  /* 0x2000004cff4a7230 */ /* 0x000fe20000004100 */
[-C--:B------:R-:W-:Y:S01]  /*68d0*/  F2FP.F16.E4M3.UNPACK_B R82, R142.reuse ;  /* 0x0000008eff52723e */ /* 0x080fe200020006ff */
[--C-:B------:R-:W-:Y:S01]  /*68e0*/  HADD2.F32 R77, -RZ, R78.reuse.H0_H0 ;  /* 0x2000004eff4d7230 */ /* 0x100fe20000004100 */
[----:B------:R-:W-:Y:S01]  /*68f0*/  F2FP.F16.E4M3.UNPACK_B R84, R142.H1 ;  /* 0x0000008eff54723e */ /* 0x000fe200030006ff */
[----:B------:R-:W-:Y:S01]  /*6900*/  HADD2.F32 R78, -RZ, R78.H1_H1 ;  /* 0x3000004eff4e7230 */ /* 0x000fe20000004100 */
[-C--:B------:R-:W-:Y:S01]  /*6910*/  F2FP.F16.E4M3.UNPACK_B R86, R143.reuse ;  /* 0x0000008fff56723e */ /* 0x080fe200020006ff */
[----:B-12---:R-:W3:Y:S01]  /*6920*/  LDTM.x64 R4, tmem[UR4] ;  /* 0x00000004000479ee */ /* 0x006ee20008340000 */
[----:B------:R-:W-:Y:S01]  /*6930*/  F2FP.F16.E4M3.UNPACK_B R88, R143.H1 ;  /* 0x0000008fff58723e */ /* 0x000fe200030006ff */
[----:B------:R-:W-:Y:S01]  /*6940*/  HADD2.F32 R76, -RZ, R76.H1_H1 ;  /* 0x3000004cff4c7230 */ /* 0x000fe20000004100 */
[-C--:B------:R-:W-:Y:S01]  /*6950*/  F2FP.F16.E4M3.UNPACK_B R90, R144.reuse ;  /* 0x00000090ff5a723e */ /* 0x080fe200020006ff */
[----:B------:R-:W-:Y:S01]  /*6960*/  HADD2.F32 R79, -RZ, R80.H0_H0 ;  /* 0x20000050ff4f7230 */ /* 0x000fe20000004100 */
[----:B------:R-:W-:Y:S01]  /*6970*/  F2FP.F16.E4M3.UNPACK_B R92, R144.H1 ;  /* 0x00000090ff5c723e */ /* 0x000fe200030006ff */
[--C-:B------:R-:W-:Y:S01]  /*6980*/  HADD2.F32 R81, -RZ, R82.reuse.H0_H0 ;  /* 0x20000052ff517230 */ /* 0x100fe20000004100 */
[----:B------:R-:W-:Y:S01]  /*6990*/  ISETP.NE.AND P6, PT, R172, RZ, PT ;  /* 0x000000ffac00720c */ /* 0x000fe20003fc5270 */
[----:B------:R-:W-:Y:S01]  /*69a0*/  HADD2.F32 R82, -RZ, R82.H1_H1 ;  /* 0x30000052ff527230 */ /* 0x000fe20000004100 */
[----:B------:R-:W-:Y:S01]  /*69b0*/  SHF.L.U32 R196, R164, 0x4, RZ ;  /* 0x00000004a4c47819 */ /* 0x000fe200000006ff */
[--C-:B------:R-:W-:Y:S01]  /*69c0*/  HADD2.F32 R85, -RZ, R86.reuse.H0_H0 ;  /* 0x20000056ff557230 */ /* 0x100fe20000004100 */
[----:B------:R-:W-:Y:S01]  /*69d0*/  SHF.L.U32 R200, R163, 0x4, RZ ;  /* 0x00000004a3c87819 */ /* 0x000fe200000006ff */
[----:B------:R-:W-:Y:S01]  /*69e0*/  HADD2.F32 R86, -RZ, R86.H1_H1 ;  /* 0x30000056ff567230 */ /* 0x000fe20000004100 */
[C---:B------:R-:W-:Y:S01]  /*69f0*/  IADD3 R179, PT, PT, R171.reuse, R196, RZ ;  /* 0x000000c4abb37210 */ /* 0x040fe20007ffe0ff */
[--C-:B------:R-:W-:Y:S01]  /*6a00*/  HADD2.F32 R89, -RZ, R90.reuse.H0_H0 ;  /* 0x2000005aff597230 */ /* 0x100fe20000004100 */
[----:B------:R-:W-:Y:S01]  /*6a10*/  IADD3 R185, PT, PT, R171, R200, RZ ;  /* 0x000000c8abb97210 */ /* 0x000fe20007ffe0ff */
[----:B------:R-:W-:Y:S01]  /*6a20*/  HADD2.F32 R90, -RZ, R90.H1_H1 ;  /* 0x3000005aff5a7230 */ /* 0x000fe20000004100 */
[----:B------:R-:W-:Y:S01]  /*6a30*/  SHF.L.U32 R198, R169, 0x4, RZ ;  /* 0x00000004a9c67819 */ /* 0x000fe200000006ff */
[----:B------:R-:W-:Y:S01]  /*6a40*/  HADD2.F32 R80, -RZ, R80.H1_H1 ;  /* 0x30000050ff507230 */ /* 0x000fe20000004100 */
[----:B------:R-:W-:Y:S01]  /*6a50*/  F2FP.F16.E4M3.UNPACK_B R94, R145 ;  /* 0x00000091ff5e723e */ /* 0x000fe200020006ff */
[--C-:B------:R-:W-:Y:S01]  /*6a60*/  HADD2.F32 R83, -RZ, R84.reuse.H0_H0 ;  /* 0x20000054ff537230 */ /* 0x100fe20000004100 */
[----:B------:R-:W-:Y:S01]  /*6a70*/  IADD3 R184, PT, PT, R198, R179, RZ ;  /* 0x000000b3c6b87210 */ /* 0x000fe20007ffe0ff */
[----:B------:R-:W-:Y:S01]  /*6a80*/  HADD2.F32 R84, -RZ, R84.H1_H1 ;  /* 0x30000054ff547230 */ /* 0x000fe20000004100 */
[----:B------:R-:W-:Y:S01]  /*6a90*/  F2FP.F16.E4M3.UNPACK_B R98, R146 ;  /* 0x00000092ff62723e */ /* 0x000fe200020006ff */
[C---:B---3--:R-:W-:Y:S01]  /*6aa0*/  FMUL R0, R70.reuse, R4 ;  /* 0x0000000446007220 */ /* 0x048fe20000400000 */
[C---:B------:R-:W-:Y:S01]  /*6ab0*/  FMUL R2, R70.reuse, R5 ;  /* 0x0000000546027220 */ /* 0x040fe20000400000 */
[C---:B------:R-:W-:Y:S01]  /*6ac0*/  FMUL R4, R70.reuse, R8 ;  /* 0x0000000846047220 */ /* 0x040fe20000400000 */
[C---:B------:R-:W-:Y:S01]  /*6ad0*/  FMUL R5, R70.reuse, R9 ;  /* 0x0000000946057220 */ /* 0x040fe20000400000 */
[C---:B------:R-:W-:Y:S01]  /*6ae0*/  FFMA R0, R73.reuse, R72, R0 ;  /* 0x0000004849007223 */ /* 0x040fe20000000000 */
[C---:B------:R-:W-:Y:S01]  /*6af0*/  FFMA R2, R73.reuse, R75, R2 ;  /* 0x0000004b49027223 */ /* 0x040fe20000000002 */
[C---:B------:R-:W-:Y:S01]  /*6b00*/  FMUL R8, R70.reuse, R12 ;  /* 0x0000000c46087220 */ /* 0x040fe20000400000 */
[C---:B------:R-:W-:Y:S01]  /*6b10*/  FMUL R9, R70.reuse, R13 ;  /* 0x0000000d46097220 */ /* 0x040fe20000400000 */
[C---:B------:R-:W-:Y:S01]  /*6b20*/  FMUL R12, R70.reuse, R16 ;  /* 0x00000010460c7220 */ /* 0x040fe20000400000 */
[C---:B------:R-:W-:Y:S01]  /*6b30*/  FMUL R13, R70.reuse, R17 ;  /* 0x00000011460d7220 */ /* 0x040fe20000400000 */
[C---:B------:R-:W-:Y:S01]  /*6b40*/  FMUL R16, R70.reuse, R20 ;  /* 0x0000001446107220 */ /* 0x040fe20000400000 */
[C---:B------:R-:W-:Y:S01]  /*6b50*/  FMUL R17, R70.reuse, R21 ;  /* 0x0000001546117220 */ /* 0x040fe20000400000 */
[--C-:B------:R-:W-:Y:S02]  /*6b60*/  HADD2.F32 R93, -RZ, R94.reuse.H0_H0 ;  /* 0x2000005eff5d7230 */ /* 0x100fe40000004100 */
[C---:B------:R-:W-:Y:S01]  /*6b70*/  FMUL R20, R70.reuse, R24 ;  /* 0x0000001846147220 */ /* 0x040fe20000400000 */
[----:B------:R-:W-:Y:S02]  /*6b80*/  HADD2.F32 R94, -RZ, R94.H1_H1 ;  /* 0x3000005eff5e7230 */ /* 0x000fe40000004100 */
[C---:B------:R-:W-:Y:S01]  /*6b90*/  FMUL R21, R70.reuse, R25 ;  /* 0x0000001946157220 */ /* 0x040fe20000400000 */
[--C-:B------:R-:W-:Y:S02]  /*6ba0*/  HADD2.F32 R97, -RZ, R98.reuse.H0_H0 ;  /* 0x20000062ff617230 */ /* 0x100fe40000004100 */
[C---:B------:R-:W-:Y:S01]  /*6bb0*/  FMUL R24, R70.reuse, R28 ;  /* 0x0000001c46187220 */ /* 0x040fe20000400000 */
[----:B------:R-:W-:Y:S02]  /*6bc0*/  HADD2.F32 R98, -RZ, R98.H1_H1 ;  /* 0x30000062ff627230 */ /* 0x000fe40000004100 */
[C---:B------:R-:W-:Y:S01]  /*6bd0*/  FMUL R25, R70.reuse, R29 ;  /* 0x0000001d46197220 */ /* 0x040fe20000400000 */
[C---:B------:R-:W-:Y:S01]  /*6be0*/  FMUL R28, R70.reuse, R32 ;  /* 0x00000020461c7220 */ /* 0x040fe20000400000 */
[C---:B------:R-:W-:Y:S01]  /*6bf0*/  FMUL R29, R70.reuse, R33 ;  /* 0x00000021461d7220 */ /* 0x040fe20000400000 */
[C---:B------:R-:W-:Y:S01]  /*6c00*/  FMUL R32, R70.reuse, R36 ;  /* 0x0000002446207220 */ /* 0x040fe20000400000 */
[----:B------:R-:W-:Y:S01]  /*6c10*/  F2FP.F16.E4M3.UNPACK_B R96, R145.H1 ;  /* 0x00000091ff60723e */ /* 0x000fe200030006ff */
[C---:B------:R-:W-:Y:S01]  /*6c20*/  FMUL R33, R70.reuse, R37 ;  /* 0x0000002546217220 */ /* 0x040fe20000400000 */
[C---:B------:R-:W-:Y:S01]  /*6c30*/  FMUL R36, R70.reuse, R40 ;  /* 0x0000002846247220 */ /* 0x040fe20000400000 */
[----:B------:R-:W-:Y:S01]  /*6c40*/  F2FP.F16.E4M3.UNPACK_B R100, R146.H1 ;  /* 0x00000092ff64723e */ /* 0x000fe200030006ff */
[C---:B------:R-:W-:Y:S01]  /*6c50*/  FMUL R37, R70.reuse, R41 ;  /* 0x0000002946257220 */ /* 0x040fe20000400000 */
[C---:B------:R-:W-:Y:S01]  /*6c60*/  FMUL R40, R70.reuse, R44 ;  /* 0x0000002c46287220 */ /* 0x040fe20000400000 */
[----:B------:R-:W-:Y:S01]  /*6c70*/  F2FP.F16.E4M3.UNPACK_B R102, R147 ;  /* 0x00000093ff66723e */ /* 0x000fe200020006ff */
[C---:B------:R-:W-:Y:S01]  /*6c80*/  FMUL R41, R70.reuse, R45 ;  /* 0x0000002d46297220 */ /* 0x040fe20000400000 */
[C---:B------:R-:W-:Y:S01]  /*6c90*/  FMUL R44, R70.reuse, R48 ;  /* 0x00000030462c7220 */ /* 0x040fe20000400000 */
[----:B------:R-:W-:Y:S01]  /*6ca0*/  F2FP.F16.E4M3.UNPACK_B R104, R147.H1 ;  /* 0x00000093ff68723e */ /* 0x000fe200030006ff */
[C---:B------:R-:W-:Y:S01]  /*6cb0*/  FMUL R45, R70.reuse, R49 ;  /* 0x00000031462d7220 */ /* 0x040fe20000400000 */
[--C-:B------:R-:W-:Y:S02]  /*6cc0*/  HADD2.F32 R101, -RZ, R102.reuse.H0_H0 ;  /* 0x20000066ff657230 */ /* 0x100fe40000004100 */
[C---:B------:R-:W-:Y:S01]  /*6cd0*/  FMUL R48, R70.reuse, R52 ;  /* 0x0000003446307220 */ /* 0x040fe20000400000 */
[----:B------:R-:W-:Y:S01]  /*6ce0*/  F2FP.F16.E4M3.UNPACK_B R106, R148 ;  /* 0x00000094ff6a723e */ /* 0x000fe200020006ff */
[----:B------:R-:W-:Y:S02]  /*6cf0*/  HADD2.F32 R102, -RZ, R102.H1_H1 ;  /* 0x30000066ff667230 */ /* 0x000fe40000004100 */
[C---:B------:R-:W-:Y:S01]  /*6d00*/  FMUL R49, R70.reuse, R53 ;  /* 0x0000003546317220 */ /* 0x040fe20000400000 */
[C---:B------:R-:W-:Y:S01]  /*6d10*/  FMUL R52, R70.reuse, R56 ;  /* 0x0000003846347220 */ /* 0x040fe20000400000 */
[----:B------:R-:W-:Y:S01]  /*6d20*/  F2FP.F16.E4M3.UNPACK_B R108, R148.H1 ;  /* 0x00000094ff6c723e */ /* 0x000fe200030006ff */
[--C-:B------:R-:W-:Y:S02]  /*6d30*/  HADD2.F32 R105, -RZ, R106.reuse.H0_H0 ;  /* 0x2000006aff697230 */ /* 0x100fe40000004100 */
[C---:B------:R-:W-:Y:S01]  /*6d40*/  FMUL R53, R70.reuse, R57 ;  /* 0x0000003946357220 */ /* 0x040fe20000400000 */
[----:B------:R-:W-:Y:S02]  /*6d50*/  HADD2.F32 R106, -RZ, R106.H1_H1 ;  /* 0x3000006aff6a7230 */ /* 0x000fe40000004100 */
        /* <DEDUP_REMOVED lines=11> */
[C---:B------:R-:W-:Y:S01]  /*6e10*/  FFMA R3, R73.reuse, R74, R3 ;  /* 0x0000004a49037223 */ /* 0x040fe20000000003 */
[----:B------:R-:W-:Y:S01]  /*6e20*/  F2FP.F16.E4M3.UNPACK_B R116, R150.H1 ;  /* 0x00000096ff74723e */ /* 0x000fe200030006ff */
[--C-:B------:R-:W-:Y:S02]  /*6e30*/  HADD2.F32 R113, -RZ, R114.reuse.H0_H0 ;  /* 0x20000072ff717230 */ /* 0x100fe40000004100 */
[C---:B------:R-:W-:Y:S01]  /*6e40*/  FFMA R7, R73.reuse, R76, R7 ;  /* 0x0000004c49077223 */ /* 0x040fe20000000007 */
[C---:B------:R-:W-:Y:S01]  /*6e50*/  FFMA R4, R73.reuse, R77, R4 ;  /* 0x0000004d49047223 */ /* 0x040fe20000000004 */
[----:B------:R-:W-:Y:S01]  /*6e60*/  F2FP.F16.E4M3.UNPACK_B R118, R151 ;  /* 0x00000097ff76723e */ /* 0x000fe200020006ff */
[----:B------:R-:W-:Y:S01]  /*6e70*/  FFMA R5, R73, R78, R5 ;  /* 0x0000004e49057223 */ /* 0x000fe20000000005 */
[----:B------:R-:W-:Y:S01]  /*6e80*/  HADD2.F32 R114, -RZ, R114.H1_H1 ;  /* 0x30000072ff727230 */ /* 0x000fe20000004100 */
[----:B------:R-:W-:Y:S01]  /*6e90*/  F2FP.SATFINITE.E4M3.F32.PACK_AB_MERGE_C R173, R7, R3, RZ ;  /* 0x0000000307ad723e */ /* 0x000fe200048070ff */
[C---:B------:R-:W-:Y:S01]  /*6ea0*/  FMUL R6, R70.reuse, R10 ;  /* 0x0000000a46067220 */ /* 0x040fe20000400000 */
[--C-:B------:R-:W-:Y:S02]  /*6eb0*/  HADD2.F32 R117, -RZ, R118.reuse.H0_H0 ;  /* 0x20000076ff757230 */ /* 0x100fe40000004100 */
[----:B------:R-:W-:Y:S01]  /*6ec0*/  FMUL R11, R70, R11 ;  /* 0x0000000b460b7220 */ /* 0x000fe20000400000 */
[----:B------:R-:W-:Y:S01]  /*6ed0*/  F2FP.SATFINITE.E4M3.F32.PACK_AB_MERGE_C R172, R2, R0, R173 ;  /* 0x0000000002ac723e */ /* 0x000fe200048070ad */
[C---:B------:R-:W-:Y:S01]  /*6ee0*/  FFMA R6, R73.reuse, R79, R6 ;  /* 0x0000004f49067223 */ /* 0x040fe20000000006 */
[----:B------:R-:W-:Y:S02]  /*6ef0*/  HADD2.F32 R118, -RZ, R118.H1_H1 ;  /* 0x30000076ff767230 */ /* 0x000fe40000004100 */
[C---:B------:R-:W-:Y:S01]  /*6f00*/  FFMA R11, R73.reuse, R80, R11 ;  /* 0x00000050490b7223 */ /* 0x040fe2000000000b */
[C---:B------:R-:W-:Y:S01]  /*6f10*/  FFMA R8, R73.reuse, R81, R8 ;  /* 0x0000005149087223 */ /* 0x040fe20000000008 */
[----:B------:R-:W-:Y:S01]  /*6f20*/  F2FP.F16.E4M3.UNPACK_B R120, R151.H1 ;  /* 0x00000097ff78723e */ /* 0x000fe200030006ff */
[----:B------:R-:W-:Y:S01]  /*6f30*/  FFMA R9, R73, R82, R9 ;  /* 0x0000005249097223 */ /* 0x000fe20000000009 */
[C---:B------:R-:W-:Y:S01]  /*6f40*/  FMUL R10, R70.reuse, R14 ;  /* 0x0000000e460a7220 */ /* 0x040fe20000400000 */
[----:B------:R-:W-:Y:S01]  /*6f50*/  F2FP.F16.E4M3.UNPACK_B R122, R152 ;  /* 0x00000098ff7a723e */ /* 0x000fe200020006ff */
[C---:B------:R-:W-:Y:S01]  /*6f60*/  FMUL R15, R70.reuse, R15 ;  /* 0x0000000f460f7220 */ /* 0x040fe20000400000 */
[----:B------:R-:W-:Y:S01]  /*6f70*/  HADD2.F32 R87, -RZ, R88.H0_H0 ;  /* 0x20000058ff577230 */ /* 0x000fe20000004100 */
[----:B------:R-:W-:Y:S01]  /*6f80*/  F2FP.SATFINITE.E4M3.F32.PACK_AB_MERGE_C R174, R11, R6, RZ ;  /* 0x000000060bae723e */ /* 0x000fe200048070ff */
[C---:B------:R-:W-:Y:S01]  /*6f90*/  FFMA R10, R73.reuse, R83, R10 ;  /* 0x00000053490a7223 */ /* 0x040fe2000000000a */
[C---:B------:R-:W-:Y:S01]  /*6fa0*/  FFMA R15, R73.reuse, R84, R15 ;  /* 0x00000054490f7223 */ /* 0x040fe2000000000f */
[C---:B------:R-:W-:Y:S01]  /*6fb0*/  FFMA R12, R73.reuse, R85, R12 ;  /* 0x00000055490c7223 */ /* 0x040fe2000000000c */
[----:B------:R-:W-:Y:S01]  /*6fc0*/  F2FP.F16.E4M3.UNPACK_B R124, R152.H1 ;  /* 0x00000098ff7c723e */ /* 0x000fe200030006ff */
[----:B------:R-:W-:Y:S01]  /*6fd0*/  FFMA R13, R73, R86, R13 ;  /* 0x00000056490d7223 */ /* 0x000fe2000000000d */
[----:B------:R-:W-:Y:S01]  /*6fe0*/  F2FP.SATFINITE.E4M3.F32.PACK_AB_MERGE_C R173, R5, R4, R174 ;  /* 0x0000000405ad723e */ /* 0x000fe200048070ae */
[--C-:B------:R-:W-:Y:S01]  /*6ff0*/  HADD2.F32 R121, -RZ, R122.reuse.H0_H0 ;  /* 0x2000007aff797230 */ /* 0x100fe20000004100 */
[----:B------:R-:W-:Y:S01]  /*7000*/  F2FP.SATFINITE.E4M3.F32.PACK_AB_MERGE_C R174, R15, R10, RZ ;  /* 0x0000000a0fae723e */ /* 0x000fe200048070ff */
[----:B------:R-:W-:Y:S02]  /*7010*/  HADD2.F32 R122, -RZ, R122.H1_H1 ;  /* 0x3000007aff7a7230 */ /* 0x000fe40000004100 */
[C---:B------:R-:W-:Y:S01]  /*7020*/  FMUL R14, R70.reuse, R18 ;  /* 0x00000012460e7220 */ /* 0x040fe20000400000 */
[----:B------:R-:W-:Y:S01]  /*7030*/  HADD2.F32 R88, -RZ, R88.H1_H1 ;  /* 0x30000058ff587230 */ /* 0x000fe20000004100 */
[----:B------:R-:W-:Y:S01]  /*7040*/  F2FP.SATFINITE.E4M3.F32.PACK_AB_MERGE_C R174, R9, R8, R174 ;  /* 0x0000000809ae723e */ /* 0x000fe200048070ae */
[C---:B------:R-:W-:Y:S01]  /*7050*/  FMUL R19, R70.reuse, R19 ;  /* 0x0000001346137220 */ /* 0x040fe20000400000 */
[--C-:B------:R-:W-:Y:S02]  /*7060*/  HADD2.F32 R91, -RZ, R92.reuse.H0_H0 ;  /* 0x2000005cff5b7230 */ /* 0x100fe40000004100 */
[C---:B------:R-:W-:Y:S01]  /*7070*/  FFMA R14, R73.reuse, R87, R14 ;  /* 0x00000057490e7223 */ /* 0x040fe2000000000e */
[----:B------:R-:W-:Y:S02]  /*7080*/  HADD2.F32 R92, -RZ, R92.H1_H1 ;  /* 0x3000005cff5c7230 */ /* 0x000fe40000004100 */
[C---:B------:R-:W-:Y:S01]  /*7090*/  FFMA R19, R73.reuse, R88, R19 ;  /* 0x0000005849137223 */ /* 0x040fe20000000013 */
[C---:B------:R-:W-:Y:S01]  /*70a0*/  FFMA R16, R73.reuse, R89, R16 ;  /* 0x0000005949107223 */ /* 0x040fe20000000010 */
        /* <DEDUP_REMOVED lines=17> */
[----:B------:R1:W-:Y:S01]  /*71c0*/  STS.128 [R137+UR44+0x4200], R172 ;  /* 0x004200ac89007988 */ /* 0x0003e20008000c2c */
[----:B------:R-:W-:Y:S01]  /*71d0*/  F2FP.SATFINITE.E4M3.F32.PACK_AB_MERGE_C R180, R17, R16, R180 ;  /* 0x0000001011b4723e */ /* 0x000fe200048070b4 */
[C---:B------:R-:W-:Y:S01]  /*71e0*/  FFMA R22, R73.reuse, R95, R22 ;  /* 0x0000005f49167223 */ /* 0x040fe20000000016 */
[C---:B------:R-:W-:Y:S01]  /*71f0*/  FMUL R27, R70.reuse, R27 ;  /* 0x0000001b461b7220 */ /* 0x040fe20000400000 */
[--C-:B------:R-:W-:Y:S02]  /*7200*/  HADD2.F32 R99, -RZ, R100.reuse.H0_H0 ;  /* 0x20000064ff637230 */ /* 0x100fe40000004100 */
[C---:B------:R-:W-:Y:S01]  /*7210*/  FMUL R26, R70.reuse, R30 ;  /* 0x0000001e461a7220 */ /* 0x040fe20000400000 */
[----:B------:R-:W-:Y:S02]  /*7220*/  HADD2.F32 R100, -RZ, R100.H1_H1 ;  /* 0x30000064ff647230 */ /* 0x000fe40000004100 */
[C---:B------:R-:W-:Y:S01]  /*7230*/  FFMA R27, R73.reuse, R96, R27 ;  /* 0x00000060491b7223 */ /* 0x040fe2000000001b */
[C---:B------:R-:W-:Y:S01]  /*7240*/  FFMA R24, R73.reuse, R97, R24 ;  /* 0x0000006149187223 */ /* 0x040fe20000000018 */
[C---:B------:R-:W-:Y:S01]  /*7250*/  FFMA R25, R73.reuse, R98, R25 ;  /* 0x0000006249197223 */ /* 0x040fe20000000019 */
[----:B------:R-:W-:Y:S01]  /*7260*/  F2FP.F16.E4M3.UNPACK_B R130, R154 ;  /* 0x0000009aff82723e */ /* 0x000fe200020006ff */
[----:B------:R-:W-:Y:S01]  /*7270*/  FFMA R26, R73, R99, R26 ;  /* 0x00000063491a7223 */ /* 0x000fe2000000001a */
[----:B------:R-:W-:Y:S01]  /*7280*/  F2FP.SATFINITE.E4M3.F32.PACK_AB_MERGE_C R181, R27, R22, RZ ;  /* 0x000000161bb5723e */ /* 0x000fe200048070ff */
[C---:B------:R-:W-:Y:S01]  /*7290*/  FMUL R31, R70.reuse, R31 ;  /* 0x0000001f461f7220 */ /* 0x040fe20000400000 */
[--C-:B------:R-:W-:Y:S02]  /*72a0*/  HADD2.F32 R103, -RZ, R104.reuse.H0_H0 ;  /* 0x20000068ff677230 */ /* 0x100fe40000004100 */
[C---:B------:R-:W-:Y:S01]  /*72b0*/  FMUL R30, R70.reuse, R34 ;  /* 0x00000022461e7220 */ /* 0x040fe20000400000 */
[----:B------:R-:W-:Y:S01]  /*72c0*/  HADD2.F32 R104, -RZ, R104.H1_H1 ;  /* 0x30000068ff687230 */ /* 0x000fe20000004100 */
[----:B------:R-:W-:Y:S01]  /*72d0*/  F2FP.SATFINITE.E4M3.F32.PACK_AB_MERGE_C R181, R21, R20, R181 ;  /* 0x0000001415b5723e */ /* 0x000fe200048070b5 */
[C---:B------:R-:W-:Y:S01]  /*72e0*/  FFMA R31, R73.reuse, R100, R31 ;  /* 0x00000064491f7223 */ /* 0x040fe2000000001f */
[C---:B------:R-:W-:Y:S01]  /*72f0*/  FFMA R28, R73.reuse, R101, R28 ;  /* 0x00000065491c7223 */ /* 0x040fe2000000001c */
[C---:B------:R-:W-:Y:S01]  /*7300*/  FFMA R29, R73.reuse, R102, R29 ;  /* 0x00000066491d7223 */ /* 0x040fe2000000001d */
[----:B------:R-:W-:Y:S01]  /*7310*/  F2FP.F16.E4M3.UNPACK_B R132, R154.H1 ;  /* 0x0000009aff84723e */ /* 0x000fe200030006ff */
[----:B------:R-:W-:Y:S01]  /*7320*/  FFMA R30, R73, R103, R30 ;  /* 0x00000067491e7223 */ /* 0x000fe2000000001e */
[----:B------:R-:W-:Y:S01]  /*7330*/  F2FP.SATFINITE.E4M3.F32.PACK_AB_MERGE_C R182, R31, R26, RZ ;  /* 0x0000001a1fb6723e */ /* 0x000fe200048070ff */
[----:B------:R-:W-:Y:S02]  /*7340*/  HADD2.F32 R129, -RZ, R130.H0_H0 ;  /* 0x20000082ff817230 */ /* 0x000fe40000004100 */
[C---:B------:R-:W-:Y:S01]  /*7350*/  FMUL R35, R70.reuse, R35 ;  /* 0x0000002346237220 */ /* 0x040fe20000400000 */
[----:B------:R-:W-:Y:S01]  /*7360*/  HADD2.F32 R107, -RZ, R108.H0_H0 ;  /* 0x2000006cff6b7230 */ /* 0x000fe20000004100 */
[----:B------:R-:W-:Y:S01]  /*7370*/  F2FP.SATFINITE.E4M3.F32.PACK_AB_MERGE_C R182, R25, R24, R182 ;  /* 0x0000001819b6723e */ /* 0x000fe200048070b6 */
[----:B------:R-:W-:Y:S02]  /*7380*/  HADD2.F32 R130, -RZ, R130.H1_H1 ;  /* 0x30000082ff827230 */ /* 0x000fe40000004100 */
[C---:B------:R-:W-:Y:S01]  /*7390*/  FFMA R35, R73.reuse, R104, R35 ;  /* 0x0000006849237223 */ /* 0x040fe20000000023 */
[C---:B------:R-:W-:Y:S01]  /*73a0*/  FFMA R32, R73.reuse, R105, R32 ;  /* 0x0000006949207223 */ /* 0x040fe20000000020 */
[----:B------:R-:W-:Y:S01]  /*73b0*/  FFMA R33, R73, R106, R33 ;  /* 0x0000006a49217223 */ /* 0x000fe20000000021 */
[----:B------:R-:W-:Y:S02]  /*73c0*/  HADD2.F32 R108, -RZ, R108.H1_H1 ;  /* 0x3000006cff6c7230 */ /* 0x000fe40000004100 */
        /* <DEDUP_REMOVED lines=16> */
[----:B------:R1:W-:Y:S01]  /*74d0*/  STS.128 [R179+0x4010], R180 ;  /* 0x004010b4b3007388 */ /* 0x0003e20000000c00 */
[----:B------:R-:W-:Y:S01]  /*74e0*/  F2FP.SATFINITE.E4M3.F32.PACK_AB_MERGE_C R188, R33, R32, R188 ;  /* 0x0000002021bc723e */ /* 0x000fe200048070bc */
[C---:B------:R-:W-:Y:S01]  /*74f0*/  FFMA R38, R73.reuse, R111, R38 ;  /* 0x0000006f49267223 */ /* 0x040fe20000000026 */
[C---:B------:R-:W-:Y:S01]  /*7500*/  FMUL R43, R70.reuse, R43 ;  /* 0x0000002b462b7220 */ /* 0x040fe20000400000 */
[--C-:B------:R-:W-:Y:S02]  /*7510*/  HADD2.F32 R115, -RZ, R116.reuse.H0_H0 ;  /* 0x20000074ff737230 */ /* 0x100fe40000004100 */
[----:B------:R-:W-:Y:S01]  /*7520*/  FMUL R42, R70, R46 ;  /* 0x0000002e462a7220 */ /* 0x000fe20000400000 */
[----:B------:R-:W-:Y:S02]  /*7530*/  HADD2.F32 R116, -RZ, R116.H1_H1 ;  /* 0x30000074ff747230 */ /* 0x000fe40000004100 */
[C---:B------:R-:W-:Y:S01]  /*7540*/  FFMA R43, R73.reuse, R112, R43 ;  /* 0x00000070492b7223 */ /* 0x040fe2000000002b */
[C---:B------:R-:W-:Y:S01]  /*7550*/  FFMA R40, R73.reuse, R113, R40 ;  /* 0x0000007149287223 */ /* 0x040fe20000000028 */
[C---:B------:R-:W-:Y:S01]  /*7560*/  FFMA R41, R73.reuse, R114, R41 ;  /* 0x0000007249297223 */ /* 0x040fe20000000029 */
[----:B------:R-:W-:Y:S01]  /*7570*/  ISETP.NE.AND P0, PT, R178, RZ, PT ;  /* 0x000000ffb200720c */ /* 0x000fe20003f05270 */
        /* <DEDUP_REMOVED lines=10> */
[C---:B------:R-:W-:Y:S01]  /*7620*/  FMUL R51, R70.reuse, R51 ;  /* 0x0000003346337220 */ /* 0x040fe20000400000 */
[--C-:B------:R-:W-:Y:S02]  /*7630*/  HADD2.F32 R123, -RZ, R124.reuse.H0_H0 ;  /* 0x2000007cff7b7230 */ /* 0x100fe40000004100 */
[C---:B------:R-:W-:Y:S01]  /*7640*/  FFMA R46, R73.reuse, R119, R46 ;  /* 0x00000077492e7223 */ /* 0x040fe2000000002e */
[----:B------:R-:W-:Y:S02]  /*7650*/  HADD2.F32 R124, -RZ, R124.H1_H1 ;  /* 0x3000007cff7c7230 */ /* 0x000fe40000004100 */
[C---:B------:R-:W-:Y:S01]  /*7660*/  FMUL R50, R70.reuse, R54 ;  /* 0x0000003646327220 */ /* 0x040fe20000400000 */
[C---:B------:R-:W-:Y:S01]  /*7670*/  FFMA R51, R73.reuse, R120, R51 ;  /* 0x0000007849337223 */ /* 0x040fe20000000033 */
[C---:B------:R-:W-:Y:S01]  /*7680*/  FMUL R55, R70.reuse, R55 ;  /* 0x0000003746377220 */ /* 0x040fe20000400000 */
[C---:B------:R-:W-:Y:S01]  /*7690*/  FFMA R48, R73.reuse, R121, R48 ;  /* 0x0000007949307223 */ /* 0x040fe20000000030 */
[C---:B------:R-:W-:Y:S01]  /*76a0*/  FFMA R49, R73.reuse, R122, R49 ;  /* 0x0000007a49317223 */ /* 0x040fe20000000031 */
        /* <DEDUP_REMOVED lines=20> */
[----:B------:R-:W-:Y:S01]  /*77f0*/  FFMA R63, R73, R132, R63 ;  /* 0x00000084493f7223 */ /* 0x000fe2000000003f */
[----:B------:R-:W-:Y:S01]  /*7800*/  FMUL R67, R70, R67 ;  /* 0x0000004346437220 */ /* 0x000fe20000400000 */
[----:B------:R-:W-:Y:S01]  /*7810*/  F2FP.SATFINITE.E4M3.F32.PACK_AB_MERGE_C R190, R47, R42, RZ ;  /* 0x0000002a2fbe723e */ /* 0x000fe200048070ff */
[----:B------:R-:W-:Y:S01]  /*7820*/  FFMA R60, R73, R133, R60 ;  /* 0x00000085493c7223 */ /* 0x000fe2000000003c */
[----:B------:R-:W-:Y:S01]  /*7830*/  F2FP.SATFINITE.E4M3.F32.PACK_AB_MERGE_C R191, R51, R46, RZ ;  /* 0x0000002e33bf723e */ /* 0x000fe200048070ff */
[C---:B------:R-:W-:Y:S01]  /*7840*/  FFMA R61, R73.reuse, R134, R61 ;  /* 0x00000086493d7223 */ /* 0x040fe2000000003d */
[C---:B------:R-:W-:Y:S01]  /*7850*/  FFMA R62, R73.reuse, R135, R62 ;  /* 0x00000087493e7223 */ /* 0x040fe2000000003e */
[----:B------:R-:W-:Y:S01]  /*7860*/  FFMA R67, R73, R136, R67 ;  /* 0x0000008849437223 */ /* 0x000fe20000000043 */
[----:B------:R-:W-:Y:S02]  /*7870*/  F2FP.SATFINITE.E4M3.F32.PACK_AB_MERGE_C R190, R41, R40, R190 ;  /* 0x0000002829be723e */ /* 0x000fe400048070be */
[----:B------:R-:W-:Y:S02]  /*7880*/  F2FP.SATFINITE.E4M3.F32.PACK_AB_MERGE_C R191, R45, R44, R191 ;  /* 0x0000002c2dbf723e */ /* 0x000fe400048070bf */
[----:B------:R-:W-:Y:S02]  /*7890*/  F2FP.SATFINITE.E4M3.F32.PACK_AB_MERGE_C R192, R55, R50, RZ ;  /* 0x0000003237c0723e */ /* 0x000fe400048070ff */
[----:B------:R-:W-:Y:S01]  /*78a0*/  F2FP.SATFINITE.E4M3.F32.PACK_AB_MERGE_C R193, R59, R54, RZ ;  /* 0x000000363bc1723e */ /* 0x000fe200048070ff */
[----:B------:R1:W-:Y:S01]  /*78b0*/  STS.128 [R185+0x4020], R188 ;  /* 0x004020bcb9007388 */ /* 0x0003e20000000c00 */
[----:B------:R-:W-:Y:S02]  /*78c0*/  F2FP.SATFINITE.E4M3.F32.PACK_AB_MERGE_C R194, R63, R58, RZ ;  /* 0x0000003a3fc2723e */ /* 0x000fe400048070ff */
[----:B------:R-:W-:Y:S02]  /*78d0*/  F2FP.SATFINITE.E4M3.F32.PACK_AB_MERGE_C R195, R67, R62, RZ ;  /* 0x0000003e43c3723e */ /* 0x000fe400048070ff */
[----:B------:R-:W-:Y:S02]  /*78e0*/  F2FP.SATFINITE.E4M3.F32.PACK_AB_MERGE_C R192, R49, R48, R192 ;  /* 0x0000003031c0723e */ /* 0x000fe400048070c0 */
[----:B------:R-:W-:Y:S02]  /*78f0*/  F2FP.SATFINITE.E4M3.F32.PACK_AB_MERGE_C R193, R53, R52, R193 ;  /* 0x0000003435c1723e */ /* 0x000fe400048070c1 */
[----:B------:R-:W-:Y:S02]  /*7900*/  F2FP.SATFINITE.E4M3.F32.PACK_AB_MERGE_C R194, R57, R56, R194 ;  /* 0x0000003839c2723e */ /* 0x000fe400048070c2 */
[----:B------:R-:W-:Y:S02]  /*7910*/  F2FP.SATFINITE.E4M3.F32.PACK_AB_MERGE_C R195, R61, R60, R195 ;  /* 0x0000003c3dc3723e */ /* 0x000fe400048070c3 */
[----:B------:R-:W-:Y:S02]  /*7920*/  LEA R197, R166, UR44, 0x3 ;  /* 0x0000002ca6c57c11 */ /* 0x000fe4000f8e18ff */
[----:B------:R-:W-:Y:S01]  /*7930*/  @P6 SHF.L.U32 R202, R165, 0x1f, RZ ;  /* 0x0000001fa5ca6819 */ /* 0x000fe200000006ff */
[----:B------:R1:W-:Y:S01]  /*7940*/  STS.128 [R184+0x4010], R192 ;  /* 0x004010c0b8007388 */ /* 0x0003e20000000c00 */
[----:B------:R-:W-:Y:S01]  /*7950*/  @!PT LDS RZ, [RZ] ;  /* 0x00000000fffff984 */ /* 0x000fe20000000800 */
[----:B------:R-:W-:Y:S01]  /*7960*/  @!PT LDS RZ, [RZ] ;  /* 0x00000000fffff984 */ /* 0x000fe20000000800 */
[----:B------:R-:W-:Y:S01]  /*7970*/  @!PT LDS RZ, [RZ] ;  /* 0x00000000fffff984 */ /* 0x000fe20000000800 */
[----:B------:R-:W-:Y:S01]  /*7980*/  @!PT LDS RZ, [RZ] ;  /* 0x00000000fffff984 */ /* 0x000fe20000000800 */
[----:B------:R2:W-:Y:S07]  /*7990*/  MEMBAR.ALL.CTA ;  /* 0x0000000000007992 */ /* 0x0005ee0000008000 */
[----:B--2---:R-:W2:Y:S02]  /*79a0*/  FENCE.VIEW.ASYNC.S ;  /* 0x00000000000073c6 */ /* 0x004ea40000000000 */
[----:B--2---:R-:W-:Y:S06]  /*79b0*/  BAR.SYNC.DEFER_BLOCKING 0x1, 0x80 ;  /* 0x0042000000007b1d */ /* 0x004fec0000010000 */
[----:B------:R-:W-:Y:S05]  /*79c0*/  @P0 BRA `(.L_x_118) ;  /* 0x0000000000280947 */ /* 0x000fea0003800000 */
[----:B------:R-:W2:Y:S01]  /*79d0*/  LDCU.64 UR6, c[0x0][0x348] ;  /* 0x00006900ff0677ac */ /* 0x000ea20008000a00 */
[----:B------:R-:W-:Y:S01]  /*79e0*/  UIADD3 UR4, UPT, UPT, UR44, 0x4200, URZ ;  /* 0x000042002c047890 */ /* 0x000fe2000fffe0ff */
[----:B------:R-:W-:Y:S05]  /*79f0*/  UMOV UR51, UR36 ;  /* 0x0000002400337c82 */ /* 0x000fea0008000000 */
[----:B------:R-:W-:Y:S04]  /*7a00*/  MOV R177, UR4 ;  /* 0x0000000400b17c02 */ /* 0x000fe80008000f00 */
[----:B------:R-:W-:Y:S01]  /*7a10*/  R2UR UR48, R177 ;  /* 0x00000000b13072ca */ /* 0x000fe200000e0000 */
[----:B--2---:R-:W-:Y:S04]  /*7a20*/  UIADD3 UR4, UP0, UPT, UR6, 0x680, URZ ;  /* 0x0000068006047890 */ /* 0x004fe8000ff1e0ff */
[----:B------:R-:W-:Y:S09]  /*7a30*/  UIADD3.X UR5, UPT, UPT, URZ, UR7, URZ, UP0, !UPT ;  /* 0x00000007ff057290 */ /* 0x000ff200087fe4ff */
[----:B------:R2:W-:Y:S01]  /*7a40*/  UTMASTG.3D [UR48], [UR4] ;  /* 0x00000030040073b5 */ /* 0x0005e20008010000 */
[----:B------:R0:W-:Y:S01]  /*7a50*/  UTMACMDFLUSH ;  /* 0x00000000000079b7 */ /* 0x0001e20000000000 */
[----:B--2---:R-:W-:Y:S04]  /*7a60*/  DEPBAR.LE SB0, 0x1 ;  /* 0x000080400000791a */ /* 0x004fe80000000000 */
.L_x_118:
[----:B------:R-:W-:Y:S05]  /*7a70*/  BSYNC.RECONVERGENT B0 ;  /* 0x0000000000007941 */ /* 0x000fea0003800200 */
.L_x_117:
[----:B------:R-:W-:Y:S06]  /*7a80*/  BAR.SYNC.DEFER_BLOCKING 0x1, 0x80 ;  /* 0x0042000000007b1d */ /* 0x000fec0000010000 */
[----:B------:R-:W2:Y:S01]  /*7a90*/  @P6 SYNCS.PHASECHK.TRANS64.TRYWAIT P0, [R197+URZ+0x80], R202 ;  /* 0x000080cac50065a7 */ /* 0x000ea200080011ff */
[----:B------:R-:W-:Y:S01]  /*7aa0*/  BSSY B1, `(.L_x_119) ;  /* 0x0000023000017945 */ /* 0x000fe20003800000 */
[----:B--2---:R-:W-:Y:S03]  /*7ab0*/  @P6 SEL R186, RZ, 0x1, !P0 ;  /* 0x00000001ffba6807 */ /* 0x004fe60004000000 */
[----:B------:R-:W-:Y:S05]  /*7ac0*/  @!P6 BRA `(.L_x_120) ;  /* 0x000000000080e947 */ /* 0x000fea0003800000 */
[----:B------:R-:W-:Y:S01]  /*7ad0*/  ISETP.NE.AND P1, PT, R187, RZ, PT ;  /* 0x000000ffbb00720c */ /* 0x000fe20003f25270 */
[----:B------:R-:W2:Y:S01]  /*7ae0*/  S2R R0, SR_CgaCtaId ;  /* 0x0000000000007919 */ /* 0x000ea20000008800 */
[----:B------:R-:W-:Y:S01]  /*7af0*/  ISETP.NE.AND P0, PT, R186, RZ, PT ;  /* 0x000000ffba00720c */ /* 0x000fe20003f05270 */
[----:B------:R-:W-:Y:S10]  /*7b00*/  BSSY B0, `(.L_x_121) ;  /* 0x0000009000007945 */ /* 0x000ff40003800000 */
[----:B------:R-:W-:Y:S04]  /*7b10*/  @P1 IMAD R3, R166, 0x2000, R171 ;  /* 0x00002000a6031824 */ /* 0x000fe800078e02ab */
[C---:B------:R-:W-:Y:S01]  /*7b20*/  @P1 IMAD.IADD R5, R3.reuse, 0x1, R196 ;  /* 0x0000000103051824 */ /* 0x040fe200078e02c4 */
[----:B------:R-:W-:Y:S03]  /*7b30*/  @P1 IADD3 R200, PT, PT, R3, R200, RZ ;  /* 0x000000c803c81210 */ /* 0x000fe60007ffe0ff */
[----:B------:R-:W-:Y:S01]  /*7b40*/  @P1 IMAD.IADD R198, R198, 0x1, R5 ;  /* 0x00000001c6c61824 */ /* 0x000fe200078e0205 */
[----:B------:R-:W-:Y:S06]  /*7b50*/  @P0 BRA `(.L_x_122) ;  /* 0x00000000000c0947 */ /* 0x000fec0003800000 */
[----:B------:R-:W-:Y:S04]  /*7b60*/  SHF.L.U32 R2, R165, 0x1f, RZ ;  /* 0x0000001fa5027819 */ /* 0x000fe800000006ff */
[----:B------:R-:W3:Y:S02]  /*7b70*/  SYNCS.PHASECHK.TRANS64.TRYWAIT P0, [R197+URZ+0x80], R2 ;  /* 0x00008002c50075a7 */ /* 0x000ee400080011ff */
[----:B---3--:R-:W-:Y:S05]  /*7b80*/  @!P0 BRA `(.L_x_123) ;  /* 0x0000002000688947 */ /* 0x008fea0003800000 */
.L_x_122:
[----:B------:R-:W-:Y:S05]  /*7b90*/  BSYNC B0 ;  /* 0x0000000000007941 */ /* 0x000fea0003800000 */
.L_x_121:
[----:B------:R-:W-:Y:S01]  /*7ba0*/  ISETP.NE.AND P0, PT, R187, RZ, PT ;  /* 0x000000ffbb00720c */ /* 0x000fe20003f05270 */
[----:B---3--:R-:W-:Y:S02]  /*7bb0*/  VIADD R197, R197, 0x90 ;  /* 0x00000090c5c57836 */ /* 0x008fe40000000000 */
[----:B------:R-:W-:Y:S03]  /*7bc0*/  VIADD R166, R166, 0x1 ;  /* 0x00000001a6a67836 */ /* 0x000fe60000000000 */
[----:B--2---:R-:W-:Y:S07]  /*7bd0*/  PRMT R0, R0, 0x654, R197 ;  /* 0x0000065400007816 */ /* 0x004fee00000000c5 */
[----:B------:R2:W3:Y:S04]  /*7be0*/  @P0 LDS.128 R140, [R3] ;  /* 0x00000000038c0984 */ /* 0x0004e80000000c00 */
[----:B------:R2:W4:Y:S04]  /*7bf0*/  @P0 LDS.128 R144, [R5+0x10] ;  /* 0x0000100005900984 */ /* 0x0005280000000c00 */
        /* <DEDUP_REMOVED lines=12> */
[----:B--234-:R-:W-:Y:S02]  /*7cc0*/  LOP3.LUT R165, R165, R0, RZ, 0x3c, !PT ;  /* 0x00000000a5a57212 */ /* 0x01cfe400078e3cff */
.L_x_120:
[----:B------:R-:W-:Y:S05]  /*7cd0*/  BSYNC B1 ;  /* 0x0000000000017941 */ /* 0x000fea0003800000 */
.L_x_119:
[----:B------:R-:W-:Y:S05]  /*7ce0*/  VIADD R0, R71, 0x40 ;  /* 0x0000004047007836 */ /* 0x000fea0000000000 */
[----:B------:R-:W-:Y:S04]  /*7cf0*/  SHF.R.U32.HI R0, RZ, 0x15, R0 ;  /* 0x00000015ff007819 */ /* 0x000fe80000011600 */
[----:B------:R-:W-:Y:S11]  /*7d00*/  LOP3.LUT P0, RZ, R0, 0x3, R159, 0x48, !PT ;  /* 0x0000000300ff7812 */ /* 0x000ff6000780489f */
[----:B------:R-:W-:Y:S02]  /*7d10*/  @!UPT UIADD3 URZ, UPT, UPT, URZ, URZ, URZ ;  /* 0x000000fffffff290 */ /* 0x000fe4000fffe0ff */
        /* <DEDUP_REMOVED lines=8> */
[----:B------:R-:W5:Y:S01]  /*7da0*/  LDCU.64 UR4, c[0x4][0x10] ;  /* 0x01000200ff0477ac */ /* 0x000f620008000a00 */
[----:B--2---:R-:W-:Y:S01]  /*7db0*/  MOV R5, UR9 ;  /* 0x0000000900057c02 */ /* 0x004fe20008000f00 */
[----:B------:R-:W-:Y:S01]  /*7dc0*/  IMAD.U32 R4, RZ, RZ, UR8 ;  /* 0x00000008ff047e24 */ /* 0x000fe2000f8e00ff */
[----:B---3--:R-:W-:Y:S01]  /*7dd0*/  MOV R7, UR7 ;  /* 0x0000000700077c02 */ /* 0x008fe20008000f00 */
[----:B------:R-:W-:Y:S01]  /*7de0*/  IMAD.U32 R6, RZ, RZ, UR6 ;  /* 0x00000006ff067e24 */ /* 0x000fe2000f8e00ff */
[----:B-----5:R-:W-:Y:S01]  /*7df0*/  MOV R11, UR5 ;  /* 0x00000005000b7c02 */ /* 0x020fe20008000f00 */
[----:B------:R-:W-:Y:S02]  /*7e00*/  IMAD.U32 R10, RZ, RZ, UR4 ;  /* 0x00000004ff0a7e24 */ /* 0x000fe4000f8e00ff */
[----:B------:R-:W-:Y:S07]  /*7e10*/  LEPC R20, `(.L_x_124) ;  /* 0x000000001014794e */ /* 0x000fee0000000000 */
[----:B-1--4-:R-:W-:Y:S05]  /*7e20*/  CALL.ABS.NOINC R2 ;  /* 0x0000000002007343 */ /* 0x012fea0003c00000 */
.L_x_124:
[----:B------:R-:W-:Y:S01]  /*7e30*/  ISETP.NE.AND P0, PT, R178, RZ, PT ;  /* 0x000000ffb200720c */ /* 0x000fe20003f05270 */
[----:B------:R-:W-:Y:S05]  /*7e40*/  WARPSYNC.ALL ;  /* 0x0000000000007948 */ /* 0x000fea0003800000 */
[----:B------:R-:W-:Y:S01]  /*7e50*/  R2UR UR4, R71 ;  /* 0x00000000470472ca */ /* 0x000fe200000e0000 */
[----:B------:R-:W-:Y:S01]  /*7e60*/  BSSY.RECONVERGENT B0, `(.L_x_125) ;  /* 0x000011d000007945 */ /* 0x000fe20003800200 */
[----:B------:R-:W-:Y:S02]  /*7e70*/  F2FP.F16.E4M3.UNPACK_B R11, R141 ;  /* 0x0000008dff0b723e */ /* 0x000fe400020006ff */
[----:B------:R-:W-:Y:S02]  /*7e80*/  F2FP.F16.E4M3.UNPACK_B R10, R142 ;  /* 0x0000008eff0a723e */ /* 0x000fe400020006ff */
[----:B------:R-:W-:Y:S01]  /*7e90*/  F2FP.F16.E4M3.UNPACK_B R9, R143 ;  /* 0x0000008fff09723e */ /* 0x000fe200020006ff */
[--C-:B------:R-:W-:Y:S01]  /*7ea0*/  HADD2.F32 R74, -RZ, R11.reuse.H0_H0 ;  /* 0x2000000bff4a7230 */ /* 0x100fe20000004100 */
[----:B------:R-:W-:Y:S01]  /*7eb0*/  F2FP.F16.E4M3.UNPACK_B R8, R144 ;  /* 0x00000090ff08723e */ /* 0x000fe200020006ff */
[----:B------:R-:W-:Y:S01]  /*7ec0*/  HADD2.F32 R76, -RZ, R11.H1_H1 ;  /* 0x3000000bff4c7230 */ /* 0x000fe20000004100 */
[----:B------:R-:W-:Y:S01]  /*7ed0*/  F2FP.F16.E4M3.UNPACK_B R7, R145 ;  /* 0x00000091ff07723e */ /* 0x000fe200020006ff */
[--C-:B------:R-:W-:Y:S01]  /*7ee0*/  HADD2.F32 R77, -RZ, R10.reuse.H0_H0 ;  /* 0x2000000aff4d7230 */ /* 0x100fe20000004100 */
[----:B------:R-:W-:Y:S01]  /*7ef0*/  F2FP.F16.E4M3.UNPACK_B R6, R146 ;  /* 0x00000092ff06723e */ /* 0x000fe200020006ff */
[----:B------:R-:W-:Y:S01]  /*7f00*/  HADD2.F32 R80, -RZ, R10.H1_H1 ;  /* 0x3000000aff507230 */ /* 0x000fe20000004100 */
[----:B------:R-:W-:Y:S01]  /*7f10*/  F2FP.F16.E4M3.UNPACK_B R5, R147 ;  /* 0x00000093ff05723e */ /* 0x000fe200020006ff */
[--C-:B------:R-:W-:Y:S01]  /*7f20*/  HADD2.F32 R81, -RZ, R9.reuse.H0_H0 ;  /* 0x20000009ff517230 */ /* 0x100fe20000004100 */
[----:B-1----:R-:W-:Y:S01]  /*7f30*/  F2FP.F16.E4M3.UNPACK_B R4, R148 ;  /* 0x00000094ff04723e */ /* 0x002fe200020006ff */
[----:B------:R-:W-:Y:S01]  /*7f40*/  HADD2.F32 R83, -RZ, R9.H1_H1 ;  /* 0x30000009ff537230 */ /* 0x000fe20000004100 */
[-C--:B------:R-:W-:Y:S01]  /*7f50*/  F2FP.F16.E4M3.UNPACK_B R2, R140.reuse ;  /* 0x0000008cff02723e */ /* 0x080fe200020006ff */
[--C-:B------:R-:W-:Y:S01]  /*7f60*/  HADD2.F32 R86, -RZ, R8.reuse.H0_H0 ;  /* 0x20000008ff567230 */ /* 0x100fe20000004100 */
[----:B------:R-:W-:Y:S01]  /*7f70*/  F2FP.F16.E4M3.UNPACK_B R140, R140.H1 ;  /* 0x0000008cff8c723e */ /* 0x000fe200030006ff */
[----:B------:R-:W-:Y:S01]  /*7f80*/  HADD2.F32 R87, -RZ, R8.H1_H1 ;  /* 0x30000008ff577230 */ /* 0x000fe20000004100 */
[----:B------:R-:W-:Y:S01]  /*7f90*/  F2FP.F16.E4M3.UNPACK_B R141, R141.H1 ;  /* 0x0000008dff8d723e */ /* 0x000fe200030006ff */
[--C-:B------:R-:W-:Y:S01]  /*7fa0*/  HADD2.F32 R90, -RZ, R7.reuse.H0_H0 ;  /* 0x20000007ff5a7230 */ /* 0x100fe20000004100 */
[----:B------:R-:W-:Y:S01]  /*7fb0*/  F2FP.F16.E4M3.UNPACK_B R142, R142.H1 ;  /* 0x0000008eff8e723e */ /* 0x000fe200030006ff */
[----:B------:R-:W-:Y:S01]  /*7fc0*/  HADD2.F32 R91, -RZ, R7.H1_H1 ;  /* 0x30000007ff5b7230 */ /* 0x000fe20000004100 */
[----:B------:R-:W-:Y:S01]  /*7fd0*/  F2FP.F16.E4M3.UNPACK_B R143, R143.H1 ;  /* 0x0000008fff8f723e */ /* 0x000fe200030006ff */
[--C-:B------:R-:W-:Y:S01]  /*7fe0*/  HADD2.F32 R94, -RZ, R6.reuse.H0_H0 ;  /* 0x20000006ff5e7230 */ /* 0x100fe20000004100 */
[----:B------:R-:W-:Y:S01]  /*7ff0*/  IADD3 R161, PT, PT, R161, 0xf0, RZ ;  /* 0x000000f0a1a17810 */ /* 0x000fe20007ffe0ff */
[----:B------:R-:W-:Y:S01]  /*8000*/  HADD2.F32 R95, -RZ, R6.H1_H1 ;  /* 0x30000006ff5f7230 */ /* 0x000fe20000004100 */
[----:B------:R-:W-:Y:S01]  /*8010*/  F2FP.F16.E4M3.UNPACK_B R107, R149 ;  /* 0x00000095ff6b723e */ /* 0x000fe200020006ff */
[--C-:B------:R-:W-:Y:S01]  /*8020*/  HADD2.F32 R98, -RZ, R5.reuse.H0_H0 ;  /* 0x20000005ff627230 */ /* 0x100fe20000004100 */
[----:B------:R-:W-:Y:S01]  /*8030*/  LOP3.LUT R161, R161, 0xfefffff8, RZ, 0xc0, !PT ;  /* 0xfefffff8a1a17812 */ /* 0x000fe200078ec0ff */
[----:B------:R-:W-:Y:S01]  /*8040*/  HADD2.F32 R99, -RZ, R5.H1_H1 ;  /* 0x30000005ff637230 */ /* 0x000fe20000004100 */
[----:B------:R-:W-:Y:S01]  /*8050*/  F2FP.F16.E4M3.UNPACK_B R111, R150 ;  /* 0x00000096ff6f723e */ /* 0x000fe200020006ff */
[--C-:B------:R-:W-:Y:S01]  /*8060*/  HADD2.F32 R102, -RZ, R4.reuse.H0_H0 ;  /* 0x20000004ff667230 */ /* 0x100fe20000004100 */
[----:B------:R-:W-:Y:S01]  /*8070*/  F2FP.F16.E4M3.UNPACK_B R115, R151 ;  /* 0x00000097ff73723e */ /* 0x000fe200020006ff */
[----:B------:R-:W-:Y:S01]  /*8080*/  HADD2.F32 R103, -RZ, R4.H1_H1 ;  /* 0x30000004ff677230 */ /* 0x000fe20000004100 */
[----:B------:R-:W-:Y:S01]  /*8090*/  F2FP.F16.E4M3.UNPACK_B R119, R152 ;  /* 0x00000098ff77723e */ /* 0x000fe200020006ff */
[----:B------:R-:W1:Y:S01]  /*80a0*/  LDTM.x64 R4, tmem[UR4+0x40] ;  /* 0x00004004000479ee */ /* 0x000e620008340000 */
[--C-:B------:R-:W-:Y:S01]  /*80b0*/  HADD2.F32 R0, -RZ, R2.reuse.H0_H0 ;  /* 0x20000002ff007230 */ /* 0x100fe20000004100 */
[----:B------:R-:W-:Y:S01]  /*80c0*/  NOP ;  /* 0x0000000000007918 */ /* 0x000fe20000000000 */
[----:B-1----:R1:W-:Y:S01]  /*80d0*/  SYNCS.ARRIVE.TRANS64.RED.A1T0 RZ, [R161+URZ], RZ ;  /* 0x000000ffa1ff79a7 */ /* 0x0023e200081004ff */
[----:B------:R-:W-:Y:S01]  /*80e0*/  HADD2.F32 R2, -RZ, R2.H1_H1 ;  /* 0x30000002ff027230 */ /* 0x000fe20000004100 */
[----:B------:R-:W-:Y:S01]  /*80f0*/  F2FP.F16.E4M3.UNPACK_B R123, R153 ;  /* 0x00000099ff7b723e */ /* 0x000fe200020006ff */
[----:B------:R-:W-:Y:S01]  /*8100*/  HADD2.F32 R78, -RZ, R141.H1_H1 ;  /* 0x3000008dff4e7230 */ /* 0x000fe20000004100 */
[----:B------:R-:W-:Y:S01]  /*8110*/  F2FP.F16.E4M3.UNPACK_B R127, R154 ;  /* 0x0000009aff7f723e */ /* 0x000fe200020006ff */
[--C-:B------:R-:W-:Y:S01]  /*8120*/  HADD2.F32 R106, -RZ, R107.reuse.H0_H0 ;  /* 0x2000006bff6a7230 */ /* 0x100fe20000004100 */
[----:B------:R-:W-:Y:S01]  /*8130*/  F2FP.F16.E4M3.UNPACK_B R130, R155 ;  /* 0x0000009bff82723e */ /* 0x000fe200020006ff */
[----:B------:R-:W-:Y:S01]  /*8140*/  HADD2.F32 R107, -RZ, R107.H1_H1 ;  /* 0x3000006bff6b7230 */ /* 0x000fe20000004100 */
[----:B------:R-:W-:Y:S01]  /*8150*/  F2FP.F16.E4M3.UNPACK_B R144, R144.H1 ;  /* 0x00000090ff90723e */ /* 0x000fe200030006ff */
        /* <DEDUP_REMOVED lines=12> */
[C---:B------:R-:W-:Y:S01]  /*8220*/  FMUL R4, R70.reuse, R4 ;  /* 0x0000000446047220 */ /* 0x040fe20000400000 */
[C---:B------:R-:W-:Y:S01]  /*8230*/  FMUL R5, R70.reuse, R5 ;  /* 0x0000000546057220 */ /* 0x040fe20000400000 */
[--C-:B------:R-:W-:Y:S02]  /*8240*/  HADD2.F32 R3, -RZ, R140.reuse.H0_H0 ;  /* 0x2000008cff037230 */ /* 0x100fe40000004100 */
        /* <DEDUP_REMOVED lines=9> */
[----:B------:R-:W-:Y:S02]  /*82e0*/  HADD2.F32 R122, -RZ, R123.H0_H0 ;  /* 0x2000007bff7a7230 */ /* 0x000fe40000004100 */
[C---:B------:R-:W-:Y:S01]  /*82f0*/  FMUL R6, R70.reuse, R6 ;  /* 0x0000000646067220 */ /* 0x040fe20000400000 */
[----:B------:R-:W-:Y:S02]  /*8300*/  HADD2.F32 R72, -RZ, R140.H1_H1 ;  /* 0x3000008cff487230 */ /* 0x000fe40000004100 */
[C---:B------:R-:W-:Y:S01]  /*8310*/  FMUL R7, R70.reuse, R7 ;  /* 0x0000000746077220 */ /* 0x040fe20000400000 */
[----:B------:R-:W-:Y:S02]  /*8320*/  HADD2.F32 R75, -RZ, R141.H0_H0 ;  /* 0x2000008dff4b7230 */ /* 0x000fe40000004100 */
[C---:B------:R-:W-:Y:S01]  /*8330*/  FFMA R6, R73.reuse, R3, R6 ;  /* 0x0000000349067223 */ /* 0x040fe20000000006 */
[----:B------:R-:W-:Y:S02]  /*8340*/  HADD2.F32 R123, -RZ, R123.H1_H1 ;  /* 0x3000007bff7b7230 */ /* 0x000fe40000004100 */
[C---:B------:R-:W-:Y:S01]  /*8350*/  FFMA R7, R73.reuse, R72, R7 ;  /* 0x0000004849077223 */ /* 0x040fe20000000007 */
[C---:B------:R-:W-:Y:S01]  /*8360*/  FFMA R8, R73.reuse, R74, R8 ;  /* 0x0000004a49087223 */ /* 0x040fe20000000008 */
[----:B------:R-:W-:Y:S01]  /*8370*/  FFMA R9, R73, R76, R9 ;  /* 0x0000004c49097223 */ /* 0x000fe20000000009 */
[--C-:B------:R-:W-:Y:S02]  /*8380*/  HADD2.F32 R126, -RZ, R127.reuse.H0_H0 ;  /* 0x2000007fff7e7230 */ /* 0x100fe40000004100 */
[C---:B------:R-:W-:Y:S01]  /*8390*/  FMUL R10, R70.reuse, R10 ;  /* 0x0000000a460a7220 */ /* 0x040fe20000400000 */
[----:B------:R-:W-:Y:S01]  /*83a0*/  F2FP.SATFINITE.E4M3.F32.PACK_AB_MERGE_C R76, R7, R6, RZ ;  /* 0x00000006074c723e */ /* 0x000fe200048070ff */
[C---:B------:R-:W-:Y:S01]  /*83b0*/  FMUL R7, R70.reuse, R20 ;  /* 0x0000001446077220 */ /* 0x040fe20000400000 */
[----:B------:R-:W-:Y:S02]  /*83c0*/  HADD2.F32 R127, -RZ, R127.H1_H1 ;  /* 0x3000007fff7f7230 */ /* 0x000fe40000004100 */
[C---:B------:R-:W-:Y:S01]  /*83d0*/  FFMA R10, R73.reuse, R75, R10 ;  /* 0x0000004b490a7223 */ /* 0x040fe2000000000a */
[----:B------:R-:W-:Y:S02]  /*83e0*/  HADD2.F32 R72, -RZ, R130.H0_H0 ;  /* 0x20000082ff487230 */ /* 0x000fe40000004100 */
[C---:B------:R-:W-:Y:S01]  /*83f0*/  FMUL R11, R70.reuse, R11 ;  /* 0x0000000b460b7220 */ /* 0x040fe20000400000 */
[--C-:B------:R-:W-:Y:S02]  /*8400*/  HADD2.F32 R79, -RZ, R142.reuse.H0_H0 ;  /* 0x2000008eff4f7230 */ /* 0x100fe40000004100 */
[C---:B------:R-:W-:Y:S01]  /*8410*/  FMUL R14, R70.reuse, R14 ;  /* 0x0000000e460e7220 */ /* 0x040fe20000400000 */
[----:B------:R-:W-:Y:S02]  /*8420*/  HADD2.F32 R82, -RZ, R142.H1_H1 ;  /* 0x3000008eff527230 */ /* 0x000fe40000004100 */
[C---:B------:R-:W-:Y:S01]  /*8430*/  FFMA R11, R73.reuse, R78, R11 ;  /* 0x0000004e490b7223 */ /* 0x040fe2000000000b */
[C---:B------:R-:W-:Y:S01]  /*8440*/  FFMA R12, R73.reuse, R77, R12 ;  /* 0x0000004d490c7223 */ /* 0x040fe2000000000c */
[C---:B------:R-:W-:Y:S01]  /*8450*/  FFMA R13, R73.reuse, R80, R13 ;  /* 0x00000050490d7223 */ /* 0x040fe2000000000d */
[----:B------:R-:W-:Y:S01]  /*8460*/  FFMA R14, R73, R79, R14 ;  /* 0x0000004f490e7223 */ /* 0x000fe2000000000e */
[----:B------:R-:W-:Y:S01]  /*8470*/  HADD2.F32 R75, -RZ, R130.H1_H1 ;  /* 0x30000082ff4b7230 */ /* 0x000fe20000004100 */
[----:B------:R-:W-:Y:S01]  /*8480*/  F2FP.SATFINITE.E4M3.F32.PACK_AB_MERGE_C R78, R11, R10, RZ ;  /* 0x0000000a0b4e723e */ /* 0x000fe200048070ff */
[C---:B------:R-:W-:Y:S01]  /*8490*/  FMUL R10, R70.reuse, R21 ;  /* 0x00000015460a7220 */ /* 0x040fe20000400000 */
[C---:B------:R-:W-:Y:S01]  /*84a0*/  FMUL R21, R70.reuse, R28 ;  /* 0x0000001c46157220 */ /* 0x040fe20000400000 */
        /* <DEDUP_REMOVED lines=8> */
[C---:B------:R-:W-:Y:S01]  /*8530*/  FMUL R18, R70.reuse, R25 ;  /* 0x0000001946127220 */ /* 0x040fe20000400000 */
[----:B------:R-:W-:Y:S01]  /*8540*/  F2FP.SATFINITE.E4M3.F32.PACK_AB_MERGE_C R14, R15, R14, RZ ;  /* 0x0000000e0f0e723e */ /* 0x000fe200048070ff */
        /* <DEDUP_REMOVED lines=8> */
[C---:B------:R-:W-:Y:S01]  /*85d0*/  FFMA R11, R73.reuse, R88, R11 ;  /* 0x00000058490b7223 */ /* 0x040fe2000000000b */
[----:B------:R-:W-:Y:S01]  /*85e0*/  FMUL R22, R70, R29 ;  /* 0x0000001d46167220 */ /* 0x000fe20000400000 */
        /* <DEDUP_REMOVED lines=13> */
[----:B------:R-:W-:Y:S01]  /*86c0*/  FMUL R20, R70, R27 ;  /* 0x0000001b46147220 */ /* 0x000fe20000400000 */
[--C-:B------:R-:W-:Y:S01]  /*86d0*/  HADD2.F32 R96, -RZ, R146.reuse.H0_H0 ;  /* 0x20000092ff607230 */ /* 0x100fe20000004100 */
[----:B------:R-:W-:Y:S01]  /*86e0*/  F2FP.SATFINITE.E4M3.F32.PACK_AB_MERGE_C R16, R10, R7, R16 ;  /* 0x000000070a10723e */ /* 0x000fe20004807010 */
[----:B------:R-:W-:Y:S02]  /*86f0*/  HADD2.F32 R97, -RZ, R146.H1_H1 ;  /* 0x30000092ff617230 */ /* 0x000fe40000004100 */
[C---:B------:R-:W-:Y:S01]  /*8700*/  FFMA R20, R73.reuse, R93, R20 ;  /* 0x0000005d49147223 */ /* 0x040fe20000000014 */
[C---:B------:R-:W-:Y:S01]  /*8710*/  FFMA R21, R73.reuse, R94, R21 ;  /* 0x0000005e49157223 */ /* 0x040fe20000000015 */
[C---:B------:R-:W-:Y:S01]  /*8720*/  FFMA R22, R73.reuse, R95, R22 ;  /* 0x0000005f49167223 */ /* 0x040fe20000000016 */
[C---:B------:R-:W-:Y:S01]  /*8730*/  FMUL R23, R70.reuse, R30 ;  /* 0x0000001e46177220 */ /* 0x040fe20000400000 */
[----:B------:R-:W-:Y:S01]  /*8740*/  FMUL R30, R70, R37 ;  /* 0x00000025461e7220 */ /* 0x000fe20000400000 */
[----:B------:R-:W-:Y:S01]  /*8750*/  F2FP.SATFINITE.E4M3.F32.PACK_AB_MERGE_C R19, R20, R19, RZ ;  /* 0x000000131413723e */ /* 0x000fe200048070ff */
[C---:B------:R-:W-:Y:S01]  /*8760*/  FMUL R37, R70.reuse, R44 ;  /* 0x0000002c46257220 */ /* 0x040fe20000400000 */
[C---:B------:R-:W-:Y:S01]  /*8770*/  FFMA R23, R73.reuse, R96, R23 ;  /* 0x0000006049177223 */ /* 0x040fe20000000017 */
        /* <DEDUP_REMOVED lines=20> */
[----:B------:R-:W-:Y:S01]  /*88c0*/  F2FP.F16.E4M3.UNPACK_B R151, R151.H1 ;  /* 0x00000097ff97723e */ /* 0x000fe200030006ff */
[----:B------:R-:W-:Y:S01]  /*88d0*/  FMUL R38, R70, R45 ;  /* 0x0000002d46267220 */ /* 0x000fe20000400000 */
[----:B------:R-:W-:Y:S01]  /*88e0*/  F2FP.SATFINITE.E4M3.F32.PACK_AB_MERGE_C R19, R28, R27, RZ ;  /* 0x0000001b1c13723e */ /* 0x000fe200048070ff */
[----:B------:R-:W-:Y:S01]  /*88f0*/  FFMA R31, R73, R104, R31 ;  /* 0x00000068491f7223 */ /* 0x000fe2000000001f */
[C---:B------:R-:W-:Y:S01]  /*8900*/  FMUL R45, R70.reuse, R52 ;  /* 0x00000034462d7220 */ /* 0x040fe20000400000 */
[C---:B------:R-:W-:Y:S01]  /*8910*/  FMUL R52, R70.reuse, R59 ;  /* 0x0000003b46347220 */ /* 0x040fe20000400000 */
[----:B------:R-:W-:Y:S01]  /*8920*/  F2FP.F16.E4M3.UNPACK_B R152, R152.H1 ;  /* 0x00000098ff98723e */ /* 0x000fe200030006ff */
[C---:B------:R-:W-:Y:S01]  /*8930*/  FMUL R59, R70.reuse, R66 ;  /* 0x00000042463b7220 */ /* 0x040fe20000400000 */
[----:B------:R-:W-:Y:S01]  /*8940*/  F2FP.SATFINITE.E4M3.F32.PACK_AB_MERGE_C R66, R13, R12, R14 ;  /* 0x0000000c0d42723e */ /* 0x000fe2000480700e */
        /* <DEDUP_REMOVED lines=11> */
[C---:B------:R-:W-:Y:S01]  /*8a00*/  FFMA R35, R73.reuse, R108, R35 ;  /* 0x0000006c49237223 */ /* 0x040fe20000000023 */
[C---:B------:R-:W-:Y:S01]  /*8a10*/  FMUL R36, R70.reuse, R43 ;  /* 0x0000002b46247220 */ /* 0x040fe20000400000 */
[--C-:B------:R-:W-:Y:S02]  /*8a20*/  HADD2.F32 R112, -RZ, R150.reuse.H0_H0 ;  /* 0x20000096ff707230 */ /* 0x100fe40000004100 */
[C---:B------:R-:W-:Y:S01]  /*8a30*/  FMUL R39, R70.reuse, R46 ;  /* 0x0000002e46277220 */ /* 0x040fe20000400000 */
[----:B------:R-:W-:Y:S02]  /*8a40*/  HADD2.F32 R113, -RZ, R150.H1_H1 ;  /* 0x30000096ff717230 */ /* 0x000fe40000004100 */
        /* <DEDUP_REMOVED lines=12> */
[C---:B------:R-:W-:Y:S01]  /*8b10*/  FMUL R46, R70.reuse, R53 ;  /* 0x00000035462e7220 */ /* 0x040fe20000400000 */
[--C-:B------:R-:W-:Y:S02]  /*8b20*/  HADD2.F32 R120, -RZ, R152.reuse.H0_H0 ;  /* 0x20000098ff787230 */ /* 0x100fe40000004100 */
[C---:B------:R-:W-:Y:S01]  /*8b30*/  FMUL R50, R70.reuse, R57 ;  /* 0x0000003946327220 */ /* 0x040fe20000400000 */
[C---:B------:R-:W-:Y:S01]  /*8b40*/  FMUL R51, R70.reuse, R58 ;  /* 0x0000003a46337220 */ /* 0x040fe20000400000 */
[C---:B------:R-:W-:Y:S01]  /*8b50*/  FMUL R53, R70.reuse, R60 ;  /* 0x0000003c46357220 */ /* 0x040fe20000400000 */
[C---:B------:R-:W-:Y:S01]  /*8b60*/  FFMA R43, R73.reuse, R116, R43 ;  /* 0x00000074492b7223 */ /* 0x040fe2000000002b */
[----:B------:R-:W-:Y:S02]  /*8b70*/  HADD2.F32 R121, -RZ, R152.H1_H1 ;  /* 0x30000098ff797230 */ /* 0x000fe40000004100 */
[C---:B------:R-:W-:Y:S01]  /*8b80*/  FMUL R47, R70.reuse, R54 ;  /* 0x00000036462f7220 */ /* 0x040fe20000400000 */
[C---:B------:R-:W-:Y:S01]  /*8b90*/  FMUL R57, R70.reuse, R64 ;  /* 0x0000004046397220 */ /* 0x040fe20000400000 */
[C---:B------:R-:W-:Y:S01]  /*8ba0*/  FMUL R58, R70.reuse, R65 ;  /* 0x00000041463a7220 */ /* 0x040fe20000400000 */
[C---:B------:R-:W-:Y:S01]  /*8bb0*/  FMUL R60, R70.reuse, R67 ;  /* 0x00000043463c7220 */ /* 0x040fe20000400000 */
[----:B------:R-:W-:Y:S01]  /*8bc0*/  FFMA R44, R73, R117, R44 ;  /* 0x00000075492c7223 */ /* 0x000fe2000000002c */
[C---:B------:R-:W-:Y:S01]  /*8bd0*/  FMUL R48, R70.reuse, R55 ;  /* 0x0000003746307220 */ /* 0x040fe20000400000 */
[----:B------:R-:W-:Y:S01]  /*8be0*/  F2FP.SATFINITE.E4M3.F32.PACK_AB_MERGE_C R64, R5, R4, R76 ;  /* 0x000000040540723e */ /* 0x000fe2000480704c */
[----:B------:R-:W-:Y:S01]  /*8bf0*/  FFMA R45, R73, R118, R45 ;  /* 0x00000076492d7223 */ /* 0x000fe2000000002d */
[----:B------:R-:W-:Y:S01]  /*8c00*/  F2FP.SATFINITE.E4M3.F32.PACK_AB_MERGE_C R65, R9, R8, R78 ;  /* 0x000000080941723e */ /* 0x000fe2000480704e */
[----:B------:R-:W-:Y:S01]  /*8c10*/  FMUL R49, R70, R56 ;  /* 0x0000003846317220 */ /* 0x000fe20000400000 */
[----:B------:R-:W-:Y:S01]  /*8c20*/  F2FP.SATFINITE.E4M3.F32.PACK_AB_MERGE_C R67, R2, R0, R3 ;  /* 0x000000000243723e */ /* 0x000fe20004807003 */
[C---:B------:R-:W-:Y:S01]  /*8c30*/  FFMA R46, R73.reuse, R119, R46 ;  /* 0x00000077492e7223 */ /* 0x040fe2000000002e */
[----:B------:R-:W-:Y:S01]  /*8c40*/  F2FP.F16.E4M3.UNPACK_B R154, R154.H1 ;  /* 0x0000009aff9a723e */ /* 0x000fe200030006ff */
[--C-:B------:R-:W-:Y:S02]  /*8c50*/  HADD2.F32 R124, -RZ, R153.reuse.H0_H0 ;  /* 0x20000099ff7c7230 */ /* 0x100fe40000004100 */
[C---:B------:R-:W-:Y:S01]  /*8c60*/  FFMA R47, R73.reuse, R120, R47 ;  /* 0x00000078492f7223 */ /* 0x040fe2000000002f */
[----:B------:R1:W-:Y:S01]  /*8c70*/  STS.128 [R137+UR44+0x6200], R64 ;  /* 0x0062004089007988 */ /* 0x0003e20008000c2c */
[----:B------:R-:W-:Y:S02]  /*8c80*/  HADD2.F32 R125, -RZ, R153.H1_H1 ;  /* 0x30000099ff7d7230 */ /* 0x000fe40000004100 */
[C---:B------:R-:W-:Y:S01]  /*8c90*/  FFMA R48, R73.reuse, R121, R48 ;  /* 0x0000007949307223 */ /* 0x040fe20000000030 */
[C---:B------:R-:W-:Y:S01]  /*8ca0*/  FFMA R49, R73.reuse, R122, R49 ;  /* 0x0000007a49317223 */ /* 0x040fe20000000031 */
[----:B------:R-:W-:Y:S01]  /*8cb0*/  F2FP.F16.E4M3.UNPACK_B R155, R155.H1 ;  /* 0x0000009bff9b723e */ /* 0x000fe200030006ff */
[C---:B------:R-:W-:Y:S01]  /*8cc0*/  FFMA R50, R73.reuse, R123, R50 ;  /* 0x0000007b49327223 */ /* 0x040fe20000000032 */
[----:B------:R-:W-:Y:S01]  /*8cd0*/  FMUL R54, R70, R61 ;  /* 0x0000003d46367220 */ /* 0x000fe20000400000 */
[--C-:B------:R-:W-:Y:S01]  /*8ce0*/  HADD2.F32 R128, -RZ, R154.reuse.H0_H0 ;  /* 0x2000009aff807230 */ /* 0x100fe20000004100 */
[----:B------:R1:W-:Y:S01]  /*8cf0*/  STS.128 [R179+0x6010], R16 ;  /* 0x00601010b3007388 */ /* 0x0003e20000000c00 */
[----:B------:R-:W-:Y:S01]  /*8d00*/  F2FP.SATFINITE.E4M3.F32.PACK_AB_MERGE_C R35, R36, R35, RZ ;  /* 0x000000232423723e */ /* 0x000fe200048070ff */
[C---:B------:R-:W-:Y:S01]  /*8d10*/  FFMA R51, R73.reuse, R124, R51 ;  /* 0x0000007c49337223 */ /* 0x040fe20000000033 */
[----:B------:R-:W-:Y:S01]  /*8d20*/  F2FP.SATFINITE.E4M3.F32.PACK_AB_MERGE_C R39, R40, R39, RZ ;  /* 0x000000272827723e */ /* 0x000fe200048070ff */
[----:B------:R-:W-:Y:S02]  /*8d30*/  HADD2.F32 R129, -RZ, R154.H1_H1 ;  /* 0x3000009aff817230 */ /* 0x000fe40000004100 */
[C---:B------:R-:W-:Y:S01]  /*8d40*/  FMUL R55, R70.reuse, R62 ;  /* 0x0000003e46377220 */ /* 0x040fe20000400000 */
[C---:B------:R-:W-:Y:S01]  /*8d50*/  FFMA R52, R73.reuse, R125, R52 ;  /* 0x0000007d49347223 */ /* 0x040fe20000000034 */
[----:B------:R-:W-:Y:S01]  /*8d60*/  FMUL R56, R70, R63 ;  /* 0x0000003f46387220 */ /* 0x000fe20000400000 */
[C---:B------:R-:W-:Y:S01]  /*8d70*/  FFMA R53, R73.reuse, R126, R53 ;  /* 0x0000007e49357223 */ /* 0x040fe20000000035 */
[C---:B------:R-:W-:Y:S01]  /*8d80*/  FFMA R54, R73.reuse, R127, R54 ;  /* 0x0000007f49367223 */ /* 0x040fe20000000036 */
[--C-:B------:R-:W-:Y:S02]  /*8d90*/  HADD2.F32 R74, -RZ, R155.reuse.H0_H0 ;  /* 0x2000009bff4a7230 */ /* 0x100fe40000004100 */
[C---:B------:R-:W-:Y:S01]  /*8da0*/  FFMA R55, R73.reuse, R128, R55 ;  /* 0x0000008049377223 */ /* 0x040fe20000000037 */
[----:B------:R-:W-:Y:S02]  /*8db0*/  HADD2.F32 R131, -RZ, R155.H1_H1 ;  /* 0x3000009bff837230 */ /* 0x000fe40000004100 */
[C---:B------:R-:W-:Y:S01]  /*8dc0*/  FFMA R56, R73.reuse, R129, R56 ;  /* 0x0000008149387223 */ /* 0x040fe20000000038 */
[----:B------:R-:W-:Y:S01]  /*8dd0*/  F2FP.SATFINITE.E4M3.F32.PACK_AB_MERGE_C R43, R44, R43, RZ ;  /* 0x0000002b2c2b723e */ /* 0x000fe200048070ff */
[C---:B------:R-:W-:Y:S01]  /*8de0*/  FFMA R57, R73.reuse, R72, R57 ;  /* 0x0000004849397223 */ /* 0x040fe20000000039 */
[C---:B------:R-:W-:Y:S01]  /*8df0*/  FFMA R58, R73.reuse, R75, R58 ;  /* 0x0000004b493a7223 */ /* 0x040fe2000000003a */
[C---:B------:R-:W-:Y:S01]  /*8e00*/  FFMA R59, R73.reuse, R74, R59 ;  /* 0x0000004a493b7223 */ /* 0x040fe2000000003b */
[----:B------:R-:W-:Y:S01]  /*8e10*/  F2FP.SATFINITE.E4M3.F32.PACK_AB_MERGE_C R33, R34, R33, R35 ;  /* 0x000000212221723e */ /* 0x000fe20004807023 */
[----:B------:R-:W-:Y:S01]  /*8e20*/  FFMA R60, R73, R131, R60 ;  /* 0x00000083493c7223 */ /* 0x000fe2000000003c */
[----:B------:R-:W-:Y:S02]  /*8e30*/  F2FP.SATFINITE.E4M3.F32.PACK_AB_MERGE_C R32, R30, R29, R32 ;  /* 0x0000001d1e20723e */ /* 0x000fe40004807020 */
        /* <DEDUP_REMOVED lines=11> */
[----:B------:R-:W-:Y:S03]  /*8ef0*/  IADD3 R68, PT, PT, R68, 0x1, RZ ;  /* 0x0000000144447810 */ /* 0x000fe60007ffe0ff */
        /* <DEDUP_REMOVED lines=10> */
[----:B------:R-:W-:Y:S02]  /*8fa0*/  UIADD3 UR9, UPT, UPT, UR49, 0x40, URZ ;  /* 0x0000004031097890 */ /* 0x000fe4000fffe0ff */
[----:B------:R-:W-:Y:S01]  /*8fb0*/  UIADD3 UR8, UPT, UPT, UR44, 0x6200, URZ ;  /* 0x000062002c087890 */ /* 0x000fe2000fffe0ff */
[----:B------:R-:W-:Y:S01]  /*8fc0*/  UMOV UR10, UR50 ;  /* 0x00000032000a7c82 */ /* 0x000fe20008000000 */
[----:B------:R-:W-:Y:S01]  /*8fd0*/  UMOV UR11, UR36 ;  /* 0x00000024000b7c82 */ /* 0x000fe20008000000 */
[----:B--2---:R-:W-:Y:S04]  /*8fe0*/  UIADD3 UR4, UP0, UPT, UR6, 0x680, URZ ;  /* 0x0000068006047890 */ /* 0x004fe8000ff1e0ff */
[----:B------:R-:W-:Y:S09]  /*8ff0*/  UIADD3.X UR5, UPT, UPT, URZ, UR7, URZ, UP0, !UPT ;  /* 0x00000007ff057290 */ /* 0x000ff200087fe4ff */
[----:B------:R2:W-:Y:S01]  /*9000*/  UTMASTG.3D [UR8], [UR4] ;  /* 0x00000008040073b5 */ /* 0x0005e20008010000 */
[----:B------:R0:W-:Y:S01]  /*9010*/  UTMACMDFLUSH ;  /* 0x00000000000079b7 */ /* 0x0001e20000000000 */
[----:B--2---:R-:W-:Y:S04]  /*9020*/  DEPBAR.LE SB0, 0x1 ;  /* 0x000080400000791a */ /* 0x004fe80000000000 */
.L_x_126:
[----:B------:R-:W-:Y:S05]  /*9030*/  BSYNC.RECONVERGENT B0 ;  /* 0x0000000000007941 */ /* 0x000fea0003800200 */
.L_x_125:
[----:B------:R-:W-:Y:S01]  /*9040*/  BAR.SYNC.DEFER_BLOCKING 0x1, 0x80 ;  /* 0x0042000000007b1d */ /* 0x000fe20000010000 */
[----:B------:R-:W-:Y:S01]  /*9050*/  ISETP.NE.AND P0, PT, R162, 0x2, PT ;  /* 0x00000002a200780c */ /* 0x000fe20003f05270 */
[----:B------:R-:W-:Y:S01]  /*9060*/  UISETP.NE.AND UP0, UPT, UR45, URZ, UPT ;  /* 0x000000ff2d00728c */ /* 0x000fe2000bf05270 */
[----:B------:R-:W-:Y:S01]  /*9070*/  ISETP.NE.AND P1, PT, R68, 0x4, PT ;  /* 0x000000044400780c */ /* 0x000fe20003f25270 */
[----:B------:R-:W-:Y:S01]  /*9080*/  UIADD3 UR20, UPT, UPT, UR37, UR59, URZ ;  /* 0x0000003b25147290 */ /* 0x000fe2000fffe0ff */
[----:B------:R-:W-:Y:S01]  /*9090*/  SEL R0, RZ, 0x1, P0 ;  /* 0x00000001ff007807 */ /* 0x000fe20000000000 */
[----:B------:R-:W-:Y:S01]  /*90a0*/  UIADD3 UR16, UPT, UPT, UR38, UR62, URZ ;  /* 0x0000003e26107290 */ /* 0x000fe2000fffe0ff */
[----:B------:R-:W-:Y:S02]  /*90b0*/  SEL R3, RZ, 0x1, P1 ;  /* 0x00000001ff037807 */ /* 0x000fe40000800000 */
[----:B------:R-:W-:Y:S02]  /*90c0*/  LOP3.LUT R167, R167, R0, RZ, 0x3c, !PT ;  /* 0x00000000a7a77212 */ /* 0x000fe400078e3cff */
[----:B------:R-:W-:Y:S02]  /*90d0*/  LOP3.LUT R168, R168, R3, RZ, 0x3c, !PT ;  /* 0x00000003a8a87212 */ /* 0x000fe400078e3cff */
[----:B------:R-:W-:Y:S02]  /*90e0*/  SEL R162, R162, RZ, P0 ;  /* 0x000000ffa2a27207 */ /* 0x000fe40000000000 */
[----:B------:R-:W-:Y:S01]  /*90f0*/  SEL R68, R68, RZ, P1 ;  /* 0x000000ff44447207 */ /* 0x000fe20000800000 */
[----:B------:R-:W-:Y:S01]  /*9100*/  UMOV UR36, UR58 ;  /* 0x0000003a00247c82 */ /* 0x000fe20008000000 */
[----:B------:R-:W-:Y:S05]  /*9110*/  BRA.U UP0, `(.L_x_127) ;  /* 0xffffffc500647547 */ /* 0x000fea000b83ffff */
[----:B------:R-:W-:Y:S05]  /*9120*/  EXIT ;  /* 0x000000000000794d */ /* 0x000fea0003800000 */
.L_x_24:
[----:B-1----:R1:W2:Y:S02]  /*9130*/  SYNCS.PHASECHK.TRANS64.TRYWAIT P0, [R0+URZ+0x120], R3 ;  /* 0x00012003000075a7 */ /* 0x0022a400080011ff */
[----:B--2---:R-:W-:Y:S05]  /*9140*/  @!P0 NANOSLEEP.SYNCS 0x989680 ;  /* 0x009896800000895d */ /* 0x004fea0003900000 */
[----:B------:R-:W2:Y:S02]  /*9150*/  @!P0 SYNCS.PHASECHK.TRANS64 P0, [R0+URZ+0x120], R3 ;  /* 0x00012003000085a7 */ /* 0x000ea400080010ff */
[----:B--2---:R-:W-:Y:S05]  /*9160*/  @!P0 BRA `(.L_x_24) ;  /* 0xfffffffc00f08947 */ /* 0x004fea000383ffff */
[----:B------:R-:W-:Y:S05]  /*9170*/  BRA `(.L_x_128) ;  /* 0xffffff8800347947 */ /* 0x000fea000383ffff */
.L_x_27:
[----:B-1----:R-:W-:-:S07]  /*9180*/  MOV R0, UR33 ;  /* 0x0000002100007c02 */ /* 0x002fce0008000f00 */
.L_x_129:
[----:B-1----:R1:W2:Y:S02]  /*9190*/  SYNCS.PHASECHK.TRANS64.TRYWAIT P0, [R0+URZ+0x40], R3 ;  /* 0x00004003000075a7 */ /* 0x0022a400080011ff */
[----:B--2---:R-:W-:Y:S05]  /*91a0*/  @!P0 NANOSLEEP.SYNCS 0x989680 ;  /* 0x009896800000895d */ /* 0x004fea0003900000 */
[----:B------:R-:W2:Y:S02]  /*91b0*/  @!P0 SYNCS.PHASECHK.TRANS64 P0, [R0+URZ+0x40], R3 ;  /* 0x00004003000085a7 */ /* 0x000ea400080010ff */
[----:B--2---:R-:W-:Y:S05]  /*91c0*/  @!P0 BRA `(.L_x_129) ;  /* 0xfffffffc00f08947 */ /* 0x004fea000383ffff */
[----:B------:R-:W-:Y:S05]  /*91d0*/  BRA `(.L_x_26) ;  /* 0xffffff8800847947 */ /* 0x000fea000383ffff */
.L_x_34:
[----:B-1----:R-:W-:-:S07]  /*91e0*/  MOV R0, UR17 ;  /* 0x0000001100007c02 */ /* 0x002fce0008000f00 */
.L_x_130:
[----:B-1----:R1:W2:Y:S02]  /*91f0*/  SYNCS.PHASECHK.TRANS64.TRYWAIT P0, [R0+URZ+0x40], R3 ;  /* 0x00004003000075a7 */ /* 0x0022a400080011ff */
[----:B--2---:R-:W-:Y:S05]  /*9200*/  @!P0 NANOSLEEP.SYNCS 0x989680 ;  /* 0x009896800000895d */ /* 0x004fea0003900000 */
[----:B------:R-:W2:Y:S02]  /*9210*/  @!P0 SYNCS.PHASECHK.TRANS64 P0, [R0+URZ+0x40], R3 ;  /* 0x00004003000085a7 */ /* 0x000ea400080010ff */
[----:B--2---:R-:W-:Y:S05]  /*9220*/  @!P0 BRA `(.L_x_130) ;  /* 0xfffffffc00f08947 */ /* 0x004fea000383ffff */
[----:B------:R-:W-:Y:S05]  /*9230*/  BRA `(.L_x_33) ;  /* 0xffffff8c00447947 */ /* 0x000fea000383ffff */
.L_x_39:
[----:B-1----:R1:W2:Y:S02]  /*9240*/  SYNCS.PHASECHK.TRANS64.TRYWAIT P0, [R3+URZ+0xb0], R0 ;  /* 0x0000b000030075a7 */ /* 0x0022a400080011ff */
[----:B--2---:R-:W-:Y:S05]  /*9250*/  @!P0 NANOSLEEP.SYNCS 0x989680 ;  /* 0x009896800000895d */ /* 0x004fea0003900000 */
[----:B------:R-:W2:Y:S02]  /*9260*/  @!P0 SYNCS.PHASECHK.TRANS64 P0, [R3+URZ+0xb0], R0 ;  /* 0x0000b000030085a7 */ /* 0x000ea400080010ff */
[----:B--2---:R-:W-:Y:S05]  /*9270*/  @!P0 BRA `(.L_x_39) ;  /* 0xfffffffc00f08947 */ /* 0x004fea000383ffff */
[----:B------:R-:W-:Y:S05]  /*9280*/  BRA `(.L_x_131) ;  /* 0xffffff8c00e87947 */ /* 0x000fea000383ffff */
.L_x_43:
[----:B-1----:R-:W-:-:S07]  /*9290*/  MOV R0, UR4 ;  /* 0x0000000400007c02 */ /* 0x002fce0008000f00 */
.L_x_132:
[----:B-1----:R1:W2:Y:S02]  /*92a0*/  SYNCS.PHASECHK.TRANS64.TRYWAIT P0, [R0+URZ], R3 ;  /* 0x00000003000075a7 */ /* 0x0022a400080011ff */
[----:B--2---:R-:W-:Y:S05]  /*92b0*/  @!P0 NANOSLEEP.SYNCS 0x989680 ;  /* 0x009896800000895d */ /* 0x004fea0003900000 */
[----:B------:R-:W2:Y:S02]  /*92c0*/  @!P0 SYNCS.PHASECHK.TRANS64 P0, [R0+URZ], R3 ;  /* 0x00000003000085a7 */ /* 0x000ea400080010ff */
[----:B--2---:R-:W-:Y:S05]  /*92d0*/  @!P0 BRA `(.L_x_132) ;  /* 0xfffffffc00f08947 */ /* 0x004fea000383ffff */
[----:B------:R-:W-:Y:S05]  /*92e0*/  BRA `(.L_x_133) ;  /* 0xffffff94008c7947 */ /* 0x000fea000383ffff */
.L_x_44:
[----:B------:R-:W-:-:S07]  /*92f0*/  MOV R0, UR5 ;  /* 0x0000000500007c02 */ /* 0x000fce0008000f00 */
.L_x_134:
[----:B-1----:R1:W2:Y:S02]  /*9300*/  SYNCS.PHASECHK.TRANS64.TRYWAIT P0, [R0+URZ], R3 ;  /* 0x00000003000075a7 */ /* 0x0022a400080011ff */
[----:B--2---:R-:W-:Y:S05]  /*9310*/  @!P0 NANOSLEEP.SYNCS 0x989680 ;  /* 0x009896800000895d */ /* 0x004fea0003900000 */
[----:B------:R-:W2:Y:S02]  /*9320*/  @!P0 SYNCS.PHASECHK.TRANS64 P0, [R0+URZ], R3 ;  /* 0x00000003000085a7 */ /* 0x000ea400080010ff */
[----:B--2---:R-:W-:Y:S05]  /*9330*/  @!P0 BRA `(.L_x_134) ;  /* 0xfffffffc00f08947 */ /* 0x004fea000383ffff */
[----:B------:R-:W-:Y:S05]  /*9340*/  BRA `(.L_x_135) ;  /* 0xffffff9400987947 */ /* 0x000fea000383ffff */
.L_x_45:
[----:B------:R-:W-:-:S07]  /*9350*/  MOV R0, UR5 ;  /* 0x0000000500007c02 */ /* 0x000fce0008000f00 */
.L_x_136:
[----:B-1----:R1:W2:Y:S02]  /*9360*/  SYNCS.PHASECHK.TRANS64.TRYWAIT P0, [R0+URZ], R3 ;  /* 0x00000003000075a7 */ /* 0x0022a400080011ff */
[----:B--2---:R-:W-:Y:S05]  /*9370*/  @!P0 NANOSLEEP.SYNCS 0x989680 ;  /* 0x009896800000895d */ /* 0x004fea0003900000 */
[----:B------:R-:W2:Y:S02]  /*9380*/  @!P0 SYNCS.PHASECHK.TRANS64 P0, [R0+URZ], R3 ;  /* 0x00000003000085a7 */ /* 0x000ea400080010ff */
[----:B--2---:R-:W-:Y:S05]  /*9390*/  @!P0 BRA `(.L_x_136) ;  /* 0xfffffffc00f08947 */ /* 0x004fea000383ffff */
[----:B------:R-:W-:Y:S05]  /*93a0*/  BRA `(.L_x_137) ;  /* 0xffffff9400a47947 */ /* 0x000fea000383ffff */
.L_x_46:
[----:B------:R-:W-:-:S07]  /*93b0*/  MOV R0, UR5 ;  /* 0x0000000500007c02 */ /* 0x000fce0008000f00 */
.L_x_138:
[----:B-1----:R1:W2:Y:S02]  /*93c0*/  SYNCS.PHASECHK.TRANS64.TRYWAIT P0, [R0+URZ], R3 ;  /* 0x00000003000075a7 */ /* 0x0022a400080011ff */
[----:B--2---:R-:W-:Y:S05]  /*93d0*/  @!P0 NANOSLEEP.SYNCS 0x989680 ;  /* 0x009896800000895d */ /* 0x004fea0003900000 */
[----:B------:R-:W2:Y:S02]  /*93e0*/  @!P0 SYNCS.PHASECHK.TRANS64 P0, [R0+URZ], R3 ;  /* 0x00000003000085a7 */ /* 0x000ea400080010ff */
[----:B--2---:R-:W-:Y:S05]  /*93f0*/  @!P0 BRA `(.L_x_138) ;  /* 0xfffffffc00f08947 */ /* 0x004fea000383ffff */
[----:B------:R-:W-:Y:S05]  /*9400*/  BRA `(.L_x_139) ;  /* 0xffffff9400b07947 */ /* 0x000fea000383ffff */
.L_x_47:
[----:B------:R-:W-:-:S07]  /*9410*/  MOV R0, UR5 ;  /* 0x0000000500007c02 */ /* 0x000fce0008000f00 */
.L_x_140:
[----:B-1----:R1:W2:Y:S02]  /*9420*/  SYNCS.PHASECHK.TRANS64.TRYWAIT P0, [R0+URZ], R3 ;  /* 0x00000003000075a7 */ /* 0x0022a400080011ff */
[----:B--2---:R-:W-:Y:S05]  /*9430*/  @!P0 NANOSLEEP.SYNCS 0x989680 ;  /* 0x009896800000895d */ /* 0x004fea0003900000 */
[----:B------:R-:W2:Y:S02]  /*9440*/  @!P0 SYNCS.PHASECHK.TRANS64 P0, [R0+URZ], R3 ;  /* 0x00000003000085a7 */ /* 0x000ea400080010ff */
[----:B--2---:R-:W-:Y:S05]  /*9450*/  @!P0 BRA `(.L_x_140) ;  /* 0xfffffffc00f08947 */ /* 0x004fea000383ffff */
[----:B------:R-:W-:Y:S05]  /*9460*/  BRA `(.L_x_141) ;  /* 0xffffff9400bc7947 */ /* 0x000fea000383ffff */
.L_x_48:
[----:B------:R-:W-:-:S07]  /*9470*/  MOV R0, UR5 ;  /* 0x0000000500007c02 */ /* 0x000fce0008000f00 */
.L_x_142:
[----:B-1----:R1:W2:Y:S02]  /*9480*/  SYNCS.PHASECHK.TRANS64.TRYWAIT P0, [R0+URZ], R3 ;  /* 0x00000003000075a7 */ /* 0x0022a400080011ff */
[----:B--2---:R-:W-:Y:S05]  /*9490*/  @!P0 NANOSLEEP.SYNCS 0x989680 ;  /* 0x009896800000895d */ /* 0x004fea0003900000 */
[----:B------:R-:W2:Y:S02]  /*94a0*/  @!P0 SYNCS.PHASECHK.TRANS64 P0, [R0+URZ], R3 ;  /* 0x00000003000085a7 */ /* 0x000ea400080010ff */
[----:B--2---:R-:W-:Y:S05]  /*94b0*/  @!P0 BRA `(.L_x_142) ;  /* 0xfffffffc00f08947 */ /* 0x004fea000383ffff */
[----:B------:R-:W-:Y:S05]  /*94c0*/  BRA `(.L_x_143) ;  /* 0xffffff9400c87947 */ /* 0x000fea000383ffff */
.L_x_49:
[----:B------:R-:W-:-:S07]  /*94d0*/  MOV R0, UR5 ;  /* 0x0000000500007c02 */ /* 0x000fce0008000f00 */
.L_x_144:
[----:B-1----:R1:W2:Y:S02]  /*94e0*/  SYNCS.PHASECHK.TRANS64.TRYWAIT P0, [R0+URZ], R3 ;  /* 0x00000003000075a7 */ /* 0x0022a400080011ff */
[----:B--2---:R-:W-:Y:S05]  /*94f0*/  @!P0 NANOSLEEP.SYNCS 0x989680 ;  /* 0x009896800000895d */ /* 0x004fea0003900000 */
[----:B------:R-:W2:Y:S02]  /*9500*/  @!P0 SYNCS.PHASECHK.TRANS64 P0, [R0+URZ], R3 ;  /* 0x00000003000085a7 */ /* 0x000ea400080010ff */
[----:B--2---:R-:W-:Y:S05]  /*9510*/  @!P0 BRA `(.L_x_144) ;  /* 0xfffffffc00f08947 */ /* 0x004fea000383ffff */
[----:B------:R-:W-:Y:S05]  /*9520*/  BRA `(.L_x_145) ;  /* 0xffffff9400d47947 */ /* 0x000fea000383ffff */
.L_x_52:
[----:B-1----:R1:W2:Y:S02]  /*9530*/  SYNCS.PHASECHK.TRANS64.TRYWAIT P0, [R2+URZ+0x110], R5 ;  /* 0x00011005020075a7 */ /* 0x0022a400080011ff */
[----:B--2---:R-:W-:Y:S05]  /*9540*/  @!P0 NANOSLEEP.SYNCS 0x989680 ;  /* 0x009896800000895d */ /* 0x004fea0003900000 */
[----:B------:R-:W2:Y:S02]  /*9550*/  @!P0 SYNCS.PHASECHK.TRANS64 P0, [R2+URZ+0x110], R5 ;  /* 0x00011005020085a7 */ /* 0x000ea400080010ff */
[----:B--2---:R-:W-:Y:S05]  /*9560*/  @!P0 BRA `(.L_x_52) ;  /* 0xfffffffc00f08947 */ /* 0x004fea000383ffff */
[----:B------:R-:W-:Y:S05]  /*9570*/  BRA `(.L_x_146) ;  /* 0xffffff9800307947 */ /* 0x000fea000383ffff */
.L_x_53:
[----:B------:R-:W-:-:S07]  /*9580*/  MOV R2, UR4 ;  /* 0x0000000400027c02 */ /* 0x000fce0008000f00 */
.L_x_147:
[----:B-1----:R1:W2:Y:S02]  /*9590*/  SYNCS.PHASECHK.TRANS64.TRYWAIT P0, [R2+URZ+0xc0], R5 ;  /* 0x0000c005020075a7 */ /* 0x0022a400080011ff */
[----:B--2---:R-:W-:Y:S05]  /*95a0*/  @!P0 NANOSLEEP.SYNCS 0x989680 ;  /* 0x009896800000895d */ /* 0x004fea0003900000 */
[----:B------:R-:W2:Y:S02]  /*95b0*/  @!P0 SYNCS.PHASECHK.TRANS64 P0, [R2+URZ+0xc0], R5 ;  /* 0x0000c005020085a7 */ /* 0x000ea400080010ff */
[----:B--2---:R-:W-:Y:S05]  /*95c0*/  @!P0 BRA `(.L_x_147) ;  /* 0xfffffffc00f08947 */ /* 0x004fea000383ffff */
[----:B------:R-:W-:Y:S05]  /*95d0*/  BRA `(.L_x_148) ;  /* 0xffffff9800407947 */ /* 0x000fea000383ffff */
.L_x_54:
[----:B-1----:R1:W2:Y:S02]  /*95e0*/  SYNCS.PHASECHK.TRANS64.TRYWAIT P1, [R2+URZ+0xb0], R5 ;  /* 0x0000b005020075a7 */ /* 0x0022a400080211ff */
[----:B--2---:R-:W-:Y:S05]  /*95f0*/  @!P1 NANOSLEEP.SYNCS 0x989680 ;  /* 0x009896800000995d */ /* 0x004fea0003900000 */
[----:B------:R-:W2:Y:S02]  /*9600*/  @!P1 SYNCS.PHASECHK.TRANS64 P1, [R2+URZ+0xb0], R5 ;  /* 0x0000b005020095a7 */ /* 0x000ea400080210ff */
[----:B--2---:R-:W-:Y:S05]  /*9610*/  @!P1 BRA `(.L_x_54) ;  /* 0xfffffffc00f09947 */ /* 0x004fea000383ffff */
[----:B------:R-:W-:Y:S05]  /*9620*/  BRA `(.L_x_149) ;  /* 0xffffff9800707947 */ /* 0x000fea000383ffff */
.L_x_57:
[----:B------:R-:W-:-:S07]  /*9630*/  MOV R0, UR4 ;  /* 0x0000000400007c02 */ /* 0x000fce0008000f00 */
.L_x_150:
[----:B-1----:R1:W2:Y:S02]  /*9640*/  SYNCS.PHASECHK.TRANS64.TRYWAIT P0, [R0+URZ+0xc0], R3 ;  /* 0x0000c003000075a7 */ /* 0x0022a400080011ff */
[----:B--2---:R-:W-:Y:S05]  /*9650*/  @!P0 NANOSLEEP.SYNCS 0x989680 ;  /* 0x009896800000895d */ /* 0x004fea0003900000 */
[----:B------:R-:W2:Y:S02]  /*9660*/  @!P0 SYNCS.PHASECHK.TRANS64 P0, [R0+URZ+0xc0], R3 ;  /* 0x0000c003000085a7 */ /* 0x000ea400080010ff */
[----:B--2---:R-:W-:Y:S05]  /*9670*/  @!P0 BRA `(.L_x_150) ;  /* 0xfffffffc00f08947 */ /* 0x004fea000383ffff */
[----:B------:R-:W-:Y:S05]  /*9680*/  BRA `(.L_x_56) ;  /* 0xffffff9800c47947 */ /* 0x000fea000383ffff */
.L_x_66:
[----:B-1----:R-:W-:-:S04]  /*9690*/  MOV R0, UR5 ;  /* 0x0000000500007c02 */ /* 0x002fc80008000f00 */
[----:B------:R1:W2:Y:S03]  /*96a0*/  SYNCS.PHASECHK.TRANS64.TRYWAIT P0, [R0+URZ+0x8], R7 ;  /* 0x00000807000075a7 */ /* 0x0002a600080011ff */
[----:B--2---:R-:W-:Y:S05]  /*96b0*/  @!P0 NANOSLEEP.SYNCS 0x989680 ;  /* 0x009896800000895d */ /* 0x004fea0003900000 */
[----:B------:R-:W2:Y:S02]  /*96c0*/  @!P0 SYNCS.PHASECHK.TRANS64 P0, [R0+URZ+0x8], R7 ;  /* 0x00000807000085a7 */ /* 0x000ea400080010ff */
[----:B--2---:R-:W-:Y:S05]  /*96d0*/  @!P0 BRA `(.L_x_66) ;  /* 0xfffffffc00ec8947 */ /* 0x004fea000383ffff */
[----:B------:R-:W-:Y:S05]  /*96e0*/  BRA `(.L_x_65) ;  /* 0xffffff9c00787947 */ /* 0x000fea000383ffff */
.L_x_68:
[----:B------:R-:W-:Y:S01]  /*96f0*/  BSSY B0, `(.L_x_151) ;  /* 0x0000006000007945 */ /* 0x000fe20003800000 */
[----:B------:R-:W-:-:S07]  /*9700*/  MOV R15, 0xffffffff ;  /* 0xffffffff000f7802 */ /* 0x000fce0000000f00 */
[----:B-1---5:R-:W-:Y:S05]  /*9710*/  WARPSYNC.COLLECTIVE R15, `(.L_x_152) ;  /* 0x000000000f0c7348 */ /* 0x022fea0003c00000 */
[----:B------:R-:W-:Y:S02]  /*9720*/  ELECT P6, UR79, PT ;  /* 0x00000000004f782f */ /* 0x000fe400038c0000 */
[----:B------:R-:W-:Y:S01]  /*9730*/  MOV R14, UR79 ;  /* 0x0000004f000e7c02 */ /* 0x000fe20008000f00 */
[----:B-1---5:R-:W-:Y:S10]  /*9740*/  ENDCOLLECTIVE ;  /* 0x000000000000791b */ /* 0x022ff40003800000 */
.L_x_152:
[----:B------:R-:W-:Y:S05]  /*9750*/  BSYNC B0 ;  /* 0x0000000000007941 */ /* 0x000fea0003800000 */
.L_x_151:
[----:B------:R-:W-:Y:S01]  /*9760*/  PLOP3.LUT P0, PT, P6, PT, PT, 0x80, 0x8 ;  /* 0x000000000008781c */ /* 0x000fe2000370f070 */
[----:B------:R-:W-:-:S12]  /*9770*/  BRA `(.L_x_153) ;  /* 0xffffff9c00a47947 */ /* 0x000fd8000383ffff */
.L_x_70:
[----:B-1----:R-:W-:-:S04]  /*9780*/  MOV R0, UR5 ;  /* 0x0000000500007c02 */ /* 0x002fc80008000f00 */
[----:B------:R1:W2:Y:S03]  /*9790*/  SYNCS.PHASECHK.TRANS64.TRYWAIT P0, [R0+URZ+0x8], R5 ;  /* 0x00000805000075a7 */ /* 0x0002a600080011ff */
[----:B--2---:R-:W-:Y:S05]  /*97a0*/  @!P0 NANOSLEEP.SYNCS 0x989680 ;  /* 0x009896800000895d */ /* 0x004fea0003900000 */
[----:B------:R-:W2:Y:S02]  /*97b0*/  @!P0 SYNCS.PHASECHK.TRANS64 P0, [R0+URZ+0x8], R5 ;  /* 0x00000805000085a7 */ /* 0x000ea400080010ff */
[----:B--2---:R-:W-:Y:S05]  /*97c0*/  @!P0 BRA `(.L_x_70) ;  /* 0xfffffffc00ec8947 */ /* 0x004fea000383ffff */
[----:B------:R-:W-:Y:S05]  /*97d0*/  BRA `(.L_x_69) ;  /* 0xffffff9c00a87947 */ /* 0x000fea000383ffff */
.L_x_71:
[----:B-1----:R1:W2:Y:S02]  /*97e0*/  SYNCS.PHASECHK.TRANS64.TRYWAIT P0, [R0+URZ+0xb0], R5 ;  /* 0x0000b005000075a7 */ /* 0x0022a400080011ff */
[----:B--2---:R-:W-:Y:S05]  /*97f0*/  @!P0 NANOSLEEP.SYNCS 0x989680 ;  /* 0x009896800000895d */ /* 0x004fea0003900000 */
[----:B------:R-:W2:Y:S02]  /*9800*/  @!P0 SYNCS.PHASECHK.TRANS64 P0, [R0+URZ+0xb0], R5 ;  /* 0x0000b005000085a7 */ /* 0x000ea400080010ff */
[----:B--2---:R-:W-:Y:S05]  /*9810*/  @!P0 BRA `(.L_x_71) ;  /* 0xfffffffc00f08947 */ /* 0x004fea000383ffff */
[----:B------:R-:W-:Y:S05]  /*9820*/  BRA `(.L_x_154) ;  /* 0xffffffa000947947 */ /* 0x000fea000383ffff */
.L_x_73:
[----:B------:R-:W-:-:S07]  /*9830*/  MOV R0, UR31 ;  /* 0x0000001f00007c02 */ /* 0x000fce0008000f00 */
.L_x_155:
[----:B-1----:R1:W2:Y:S02]  /*9840*/  SYNCS.PHASECHK.TRANS64.TRYWAIT P0, [R0+URZ+0xf0], R5 ;  /* 0x0000f005000075a7 */ /* 0x0022a400080011ff */
[----:B--2---:R-:W-:Y:S05]  /*9850*/  @!P0 NANOSLEEP.SYNCS 0x989680 ;  /* 0x009896800000895d */ /* 0x004fea0003900000 */
[----:B------:R-:W2:Y:S02]  /*9860*/  @!P0 SYNCS.PHASECHK.TRANS64 P0, [R0+URZ+0xf0], R5 ;  /* 0x0000f005000085a7 */ /* 0x000ea400080010ff */
[----:B--2---:R-:W-:Y:S05]  /*9870*/  @!P0 BRA `(.L_x_155) ;  /* 0xfffffffc00f08947 */ /* 0x004fea000383ffff */
[----:B------:R-:W-:Y:S05]  /*9880*/  BRA `(.L_x_156) ;  /* 0xffffffa000e07947 */ /* 0x000fea000383ffff */
.L_x_76:
[----:B------:R-:W-:Y:S07]  /*9890*/  MOV R0, UR5 ;  /* 0x0000000500007c02 */ /* 0x000fee0008000f00 */
.L_x_157:
[----:B-1----:R1:W2:Y:S02]  /*98a0*/  SYNCS.PHASECHK.TRANS64.TRYWAIT P0, [R0+URZ], R5 ;  /* 0x00000005000075a7 */ /* 0x0022a400080011ff */
[----:B--2---:R-:W-:Y:S05]  /*98b0*/  @!P0 NANOSLEEP.SYNCS 0x989680 ;  /* 0x009896800000895d */ /* 0x004fea0003900000 */
[----:B------:R-:W2:Y:S02]  /*98c0*/  @!P0 SYNCS.PHASECHK.TRANS64 P0, [R0+URZ], R5 ;  /* 0x00000005000085a7 */ /* 0x000ea400080010ff */
[----:B--2---:R-:W-:Y:S05]  /*98d0*/  @!P0 BRA `(.L_x_157) ;  /* 0xfffffffc00f08947 */ /* 0x004fea000383ffff */
[----:B------:R-:W-:Y:S05]  /*98e0*/  BRA `(.L_x_75) ;  /* 0xffffffa000f47947 */ /* 0x000fea000383ffff */
.L_x_80:
[----:B-1----:R-:W-:-:S07]  /*98f0*/  MOV R0, UR4 ;  /* 0x0000000400007c02 */ /* 0x002fce0008000f00 */
.L_x_158:
[----:B-1----:R1:W2:Y:S02]  /*9900*/  SYNCS.PHASECHK.TRANS64.TRYWAIT P0, [R0+URZ], R3 ;  /* 0x00000003000075a7 */ /* 0x0022a400080011ff */
[----:B--2---:R-:W-:Y:S05]  /*9910*/  @!P0 NANOSLEEP.SYNCS 0x989680 ;  /* 0x009896800000895d */ /* 0x004fea0003900000 */
[----:B------:R-:W2:Y:S02]  /*9920*/  @!P0 SYNCS.PHASECHK.TRANS64 P0, [R0+URZ], R3 ;  /* 0x00000003000085a7 */ /* 0x000ea400080010ff */
[----:B--2---:R-:W-:Y:S05]  /*9930*/  @!P0 BRA `(.L_x_158) ;  /* 0xfffffffc00f08947 */ /* 0x004fea000383ffff */
[----:B------:R-:W-:Y:S05]  /*9940*/  BRA `(.L_x_159) ;  /* 0xffffffa400e87947 */ /* 0x000fea000383ffff */
.L_x_81:
[----:B------:R-:W-:-:S07]  /*9950*/  MOV R0, UR5 ;  /* 0x0000000500007c02 */ /* 0x000fce0008000f00 */
.L_x_160:
[----:B-1----:R1:W2:Y:S02]  /*9960*/  SYNCS.PHASECHK.TRANS64.TRYWAIT P0, [R0+URZ], R3 ;  /* 0x00000003000075a7 */ /* 0x0022a400080011ff */
[----:B--2---:R-:W-:Y:S05]  /*9970*/  @!P0 NANOSLEEP.SYNCS 0x989680 ;  /* 0x009896800000895d */ /* 0x004fea0003900000 */
[----:B------:R-:W2:Y:S02]  /*9980*/  @!P0 SYNCS.PHASECHK.TRANS64 P0, [R0+URZ], R3 ;  /* 0x00000003000085a7 */ /* 0x000ea400080010ff */
[----:B--2---:R-:W-:Y:S05]  /*9990*/  @!P0 BRA `(.L_x_160) ;  /* 0xfffffffc00f08947 */ /* 0x004fea000383ffff */
[----:B------:R-:W-:Y:S05]  /*99a0*/  BRA `(.L_x_161) ;  /* 0xffffffa400f47947 */ /* 0x000fea000383ffff */
.L_x_82:
[----:B------:R-:W-:-:S07]  /*99b0*/  MOV R0, UR5 ;  /* 0x0000000500007c02 */ /* 0x000fce0008000f00 */
.L_x_162:
[----:B-1----:R1:W2:Y:S02]  /*99c0*/  SYNCS.PHASECHK.TRANS64.TRYWAIT P0, [R0+URZ], R3 ;  /* 0x00000003000075a7 */ /* 0x0022a400080011ff */
[----:B--2---:R-:W-:Y:S05]  /*99d0*/  @!P0 NANOSLEEP.SYNCS 0x989680 ;  /* 0x009896800000895d */ /* 0x004fea0003900000 */
[----:B------:R-:W2:Y:S02]  /*99e0*/  @!P0 SYNCS.PHASECHK.TRANS64 P0, [R0+URZ], R3 ;  /* 0x00000003000085a7 */ /* 0x000ea400080010ff */
[----:B--2---:R-:W-:Y:S05]  /*99f0*/  @!P0 BRA `(.L_x_162) ;  /* 0xfffffffc00f08947 */ /* 0x004fea000383ffff */
[----:B------:R-:W-:Y:S05]  /*9a00*/  BRA `(.L_x_163) ;  /* 0xffffffa800007947 */ /* 0x000fea000383ffff */
.L_x_85:
[----:B------:R-:W-:-:S07]  /*9a10*/  MOV R0, UR26 ;  /* 0x0000001a00007c02 */ /* 0x000fce0008000f00 */
.L_x_164:
[----:B-1----:R1:W2:Y:S02]  /*9a20*/  SYNCS.PHASECHK.TRANS64.TRYWAIT P1, [R0+URZ+0x130], R3 ;  /* 0x00013003000075a7 */ /* 0x0022a400080211ff */
[----:B--2---:R-:W-:Y:S05]  /*9a30*/  @!P1 NANOSLEEP.SYNCS 0x989680 ;  /* 0x009896800000995d */ /* 0x004fea0003900000 */
[----:B------:R-:W2:Y:S02]  /*9a40*/  @!P1 SYNCS.PHASECHK.TRANS64 P1, [R0+URZ+0x130], R3 ;  /* 0x00013003000095a7 */ /* 0x000ea400080210ff */
[----:B--2---:R-:W-:Y:S05]  /*9a50*/  @!P1 BRA `(.L_x_164) ;  /* 0xfffffffc00f09947 */ /* 0x004fea000383ffff */
[----:B------:R-:W-:Y:S05]  /*9a60*/  BRA `(.L_x_165) ;  /* 0xffffffa8004c7947 */ /* 0x000fea000383ffff */
.L_x_90:
[----:B--2---:R2:W3:Y:S02]  /*9a70*/  SYNCS.PHASECHK.TRANS64.TRYWAIT P0, [R12+URZ+0xb0], R9 ;  /* 0x0000b0090c0075a7 */ /* 0x0044e400080011ff */
[----:B---3--:R-:W-:Y:S05]  /*9a80*/  @!P0 NANOSLEEP.SYNCS 0x989680 ;  /* 0x009896800000895d */ /* 0x008fea0003900000 */
[----:B------:R-:W3:Y:S02]  /*9a90*/  @!P0 SYNCS.PHASECHK.TRANS64 P0, [R12+URZ+0xb0], R9 ;  /* 0x0000b0090c0085a7 */ /* 0x000ee400080010ff */
[----:B---3--:R-:W-:Y:S05]  /*9aa0*/  @!P0 BRA `(.L_x_90) ;  /* 0xfffffffc00f08947 */ /* 0x008fea000383ffff */
[----:B------:R-:W-:Y:S05]  /*9ab0*/  BRA `(.L_x_166) ;  /* 0xffffffac00707947 */ /* 0x000fea000383ffff */
.L_x_93:
[----:B------:R-:W-:Y:S07]  /*9ac0*/  MOV R0, UR21 ;  /* 0x0000001500007c02 */ /* 0x000fee0008000f00 */
.L_x_167:
[----:B--2---:R2:W3:Y:S02]  /*9ad0*/  SYNCS.PHASECHK.TRANS64.TRYWAIT P2, [R0+URZ+0xa8], R11 ;  /* 0x0000a80b000075a7 */ /* 0x0044e400080411ff */
[----:B---3--:R-:W-:Y:S05]  /*9ae0*/  @!P2 NANOSLEEP.SYNCS 0x989680 ;  /* 0x009896800000a95d */ /* 0x008fea0003900000 */
[----:B------:R-:W3:Y:S02]  /*9af0*/  @!P2 SYNCS.PHASECHK.TRANS64 P2, [R0+URZ+0xa8], R11 ;  /* 0x0000a80b0000a5a7 */ /* 0x000ee400080410ff */
[----:B---3--:R-:W-:Y:S05]  /*9b00*/  @!P2 BRA `(.L_x_167) ;  /* 0xfffffffc00f0a947 */ /* 0x008fea000383ffff */
[----:B------:R-:W-:Y:S05]  /*9b10*/  BRA `(.L_x_92) ;  /* 0xffffffb000d87947 */ /* 0x000fea000383ffff */
.L_x_96:
[----:B--2---:R-:W-:Y:S07]  /*9b20*/  MOV R0, UR21 ;  /* 0x0000001500007c02 */ /* 0x004fee0008000f00 */
.L_x_168:
[----:B--2---:R2:W3:Y:S02]  /*9b30*/  SYNCS.PHASECHK.TRANS64.TRYWAIT P0, [R0+URZ+0x90], R9 ;  /* 0x00009009000075a7 */ /* 0x0044e400080011ff */
[----:B---3--:R-:W-:Y:S05]  /*9b40*/  @!P0 NANOSLEEP.SYNCS 0x989680 ;  /* 0x009896800000895d */ /* 0x008fea0003900000 */
[----:B------:R-:W3:Y:S02]  /*9b50*/  @!P0 SYNCS.PHASECHK.TRANS64 P0, [R0+URZ+0x90], R9 ;  /* 0x00009009000085a7 */ /* 0x000ee400080010ff */
[----:B---3--:R-:W-:Y:S05]  /*9b60*/  @!P0 BRA `(.L_x_168) ;  /* 0xfffffffc00f08947 */ /* 0x008fea000383ffff */
[----:B------:R-:W-:Y:S05]  /*9b70*/  BRA `(.L_x_169) ;  /* 0xffffffb400347947 */ /* 0x000fea000383ffff */
.L_x_97:
[----:B------:R-:W-:Y:S07]  /*9b80*/  MOV R0, UR21 ;  /* 0x0000001500007c02 */ /* 0x000fee0008000f00 */
.L_x_170:
[----:B--2---:R2:W3:Y:S02]  /*9b90*/  SYNCS.PHASECHK.TRANS64.TRYWAIT P0, [R0+URZ+0x98], R9 ;  /* 0x00009809000075a7 */ /* 0x0044e400080011ff */
[----:B---3--:R-:W-:Y:S05]  /*9ba0*/  @!P0 NANOSLEEP.SYNCS 0x989680 ;  /* 0x009896800000895d */ /* 0x008fea0003900000 */
[----:B------:R-:W3:Y:S02]  /*9bb0*/  @!P0 SYNCS.PHASECHK.TRANS64 P0, [R0+URZ+0x98], R9 ;  /* 0x00009809000085a7 */ /* 0x000ee400080010ff */
[----:B---3--:R-:W-:Y:S05]  /*9bc0*/  @!P0 BRA `(.L_x_170) ;  /* 0xfffffffc00f08947 */ /* 0x008fea000383ffff */
[----:B------:R-:W-:Y:S05]  /*9bd0*/  BRA `(.L_x_171) ;  /* 0xffffffb4006c7947 */ /* 0x000fea000383ffff */
.L_x_99:
[----:B------:R-:W-:-:S07]  /*9be0*/  MOV R0, UR21 ;  /* 0x0000001500007c02 */ /* 0x000fce0008000f00 */
.L_x_172:
[----:B---3--:R3:W4:Y:S02]  /*9bf0*/  SYNCS.PHASECHK.TRANS64.TRYWAIT P0, [R0+URZ+0x90], R3 ;  /* 0x00009003000075a7 */ /* 0x00872400080011ff */
[----:B----4-:R-:W-:Y:S05]  /*9c00*/  @!P0 NANOSLEEP.SYNCS 0x989680 ;  /* 0x009896800000895d */ /* 0x010fea0003900000 */
[----:B------:R-:W4:Y:S02]  /*9c10*/  @!P0 SYNCS.PHASECHK.TRANS64 P0, [R0+URZ+0x90], R3 ;  /* 0x00009003000085a7 */ /* 0x000f2400080010ff */
[----:B----4-:R-:W-:Y:S05]  /*9c20*/  @!P0 BRA `(.L_x_172) ;  /* 0xfffffffc00f08947 */ /* 0x010fea000383ffff */
[----:B------:R-:W-:Y:S05]  /*9c30*/  BRA `(.L_x_173) ;  /* 0xffffffb400dc7947 */ /* 0x000fea000383ffff */
.L_x_101:
[----:B-1----:R1:W2:Y:S02]  /*9c40*/  SYNCS.PHASECHK.TRANS64.TRYWAIT P0, [R3+URZ+0xb0], R0 ;  /* 0x0000b000030075a7 */ /* 0x0022a400080011ff */
[----:B--2---:R-:W-:Y:S05]  /*9c50*/  @!P0 NANOSLEEP.SYNCS 0x989680 ;  /* 0x009896800000895d */ /* 0x004fea0003900000 */
[----:B------:R-:W2:Y:S02]  /*9c60*/  @!P0 SYNCS.PHASECHK.TRANS64 P0, [R3+URZ+0xb0], R0 ;  /* 0x0000b000030085a7 */ /* 0x000ea400080010ff */
[----:B--2---:R-:W-:Y:S05]  /*9c70*/  @!P0 BRA `(.L_x_101) ;  /* 0xfffffffc00f08947 */ /* 0x004fea000383ffff */
[----:B------:R-:W-:Y:S05]  /*9c80*/  BRA `(.L_x_174) ;  /* 0xffffffb8009c7947 */ /* 0x000fea000383ffff */
.L_x_112:
[----:B--2---:R2:W1:Y:S02]  /*9c90*/  SYNCS.PHASECHK.TRANS64.TRYWAIT P1, [R3+URZ+0x80], R2 ;  /* 0x00008002030075a7 */ /* 0x00446400080211ff */
[----:B-1----:R-:W-:Y:S05]  /*9ca0*/  @!P1 NANOSLEEP.SYNCS 0x989680 ;  /* 0x009896800000995d */ /* 0x002fea0003900000 */
[----:B------:R-:W1:Y:S02]  /*9cb0*/  @!P1 SYNCS.PHASECHK.TRANS64 P1, [R3+URZ+0x80], R2 ;  /* 0x00008002030095a7 */ /* 0x000e6400080210ff */
[----:B-1----:R-:W-:Y:S05]  /*9cc0*/  @!P1 BRA `(.L_x_112) ;  /* 0xfffffffc00f09947 */ /* 0x002fea000383ffff */
[----:B------:R-:W-:Y:S05]  /*9cd0*/  BRA `(.L_x_111) ;  /* 0xffffffc8001c7947 */ /* 0x000fea000383ffff */
.L_x_114:
[----:B--2---:R2:W4:Y:S02]  /*9ce0*/  SYNCS.PHASECHK.TRANS64.TRYWAIT P0, [R161+URZ+0xd0], R4 ;  /* 0x0000d004a10075a7 */ /* 0x00452400080011ff */
[----:B----4-:R-:W-:Y:S05]  /*9cf0*/  @!P0 NANOSLEEP.SYNCS 0x989680 ;  /* 0x009896800000895d */ /* 0x010fea0003900000 */
[----:B------:R-:W4:Y:S02]  /*9d00*/  @!P0 SYNCS.PHASECHK.TRANS64 P0, [R161+URZ+0xd0], R4 ;  /* 0x0000d004a10085a7 */ /* 0x000f2400080010ff */
[----:B----4-:R-:W-:Y:S05]  /*9d10*/  @!P0 BRA `(.L_x_114) ;  /* 0xfffffffc00f08947 */ /* 0x010fea000383ffff */
[----:B------:R-:W-:Y:S05]  /*9d20*/  BRA `(.L_x_113) ;  /* 0xffffffc800747947 */ /* 0x000fea000383ffff */
.L_x_123:
[----:B---3--:R3:W4:Y:S02]  /*9d30*/  SYNCS.PHASECHK.TRANS64.TRYWAIT P0, [R197+URZ+0x80], R2 ;  /* 0x00008002c50075a7 */ /* 0x00872400080011ff */
[----:B----4-:R-:W-:Y:S05]  /*9d40*/  @!P0 NANOSLEEP.SYNCS 0x989680 ;  /* 0x009896800000895d */ /* 0x010fea0003900000 */
[----:B------:R-:W4:Y:S02]  /*9d50*/  @!P0 SYNCS.PHASECHK.TRANS64 P0, [R197+URZ+0x80], R2 ;  /* 0x00008002c50085a7 */ /* 0x000f2400080010ff */
[----:B----4-:R-:W-:Y:S05]  /*9d60*/  @!P0 BRA `(.L_x_123) ;  /* 0xfffffffc00f08947 */ /* 0x010fea000383ffff */
[----:B------:R-:W-:Y:S05]  /*9d70*/  BRA `(.L_x_122) ;  /* 0xffffffdc00847947 */ /* 0x000fea000383ffff */
        .weak           $__internal_0_$__cuda_sm10x_tcgen05_guardrail_trap_col_being_dealloced_not_returned_by_alloc
        .type           $__internal_0_$__cuda_sm10x_tcgen05_guardrail_trap_col_being_dealloced_not_returned_by_alloc,@function
        .size           $__internal_0_$__cuda_sm10x_tcgen05_guardrail_trap_col_being_dealloced_not_returned_by_alloc,($__internal_1_$__cuda_sm10x_tcgen05_guardrail_trap_phase_invalid_during_alloc - $__internal_0_$__cuda_sm10x_tcgen05_guardrail_trap_col_being_dealloced_not_returned_by_alloc)
$__internal_0_$__cuda_sm10x_tcgen05_guardrail_trap_col_being_dealloced_not_returned_by_alloc:
[----:B------:R-:W-:Y:S05]  /*9d80*/  BPT.TRAP 0x1 ;  /* 0x000000040000795c */ /* 0x000fea0000300000 */
[----:B------:R-:W-:-:S04]  /*9d90*/  HFMA2 R3, -RZ, RZ, 0, 0 ;  /* 0x00000000ff037431 */ /* 0x000fc800000001ff */
[----:B------:R-:W-:Y:S05]  /*9da0*/  RET.REL.NODEC R2 `(_ZN7cutlass13device_kernelINS_4gemm6kernel13GemmUniversalIN4cute5tupleIJiiiiEEENS1_10collective13CollectiveMmaINS1_35MainloopSm100TmaUmmaWarpSpecializedILi8ELi2ELi4ENS5_IJNS4_1CILi2EEESB_NSA_ILi1EEEEEEEENS5_IJNSA_ILi256EEENSA_ILi128EEESG_EEENS_12float_e4m3_tENS5_IJlSC_lEEESI_SJ_NS4_8TiledMMAINS4_8MMA_AtomIJNS4_10MMA_TraitsINS4_25SM100_MMA_F8F6F4_2x1SM_SSEJSI_SI_fSF_SG_NS4_17integral_constantINS4_4UMMA5MajorELSQ_0EEESR_NSO_INSP_7ScaleInELSS_0EEEST_EEEEEENS4_6LayoutINS5_IJSC_SC_SC_EEENS5_IJNSA_ILi0EEESY_SY_EEEEENS5_IJNS4_10UnderscoreES11_S11_EEEEENS4_28SM100_TMA_2SM_LOAD_MULTICASTENS4_14ComposedLayoutINS4_7SwizzleILi3ELi4ELi3EEENS4_18smem_ptr_flag_bitsILi8EEENSW_INS5_IJNSA_ILi8EEESG_EEENS5_IJSG_SC_EEEEEEEvNS4_8identityENS4_18SM100_TMA_2SM_LOADES1E_vS1F_EENS_8epilogue10collective18CollectiveEpilogueINS1I_23Sm100TmaWarpSpecializedILi2ELi2ELi64ELb0ELb0EEEJNS5_IJSG_SG_SG_EEENS5_IJNSW_ISG_SC_EENSW_INSA_ILi64EEESC_EEEEESI_SJ_SI_SJ_NS1I_6fusion15FusionCallbacksIS1M_NS1S_17LinearCombinationISI_fSI_fLNS_15FloatRoundStyleE2EEES1N_S1R_JEEENS4_5SM1004TMEM4LOAD26SM100_TMEM_LOAD_32dp32b64xENS4_13SM90_TMA_LOADENS15_INS16_ILi2ELi4ELi3EEES19_NSW_INS5_IJS1A_S1P_EEENS5_IJS1P_SC_EEEEEEENS4_39AutoVectorizingCopyWithAssumedAlignmentILi128EEENS4_14SM90_TMA_STOREES27_S29_S29_EEEvvEEEEvNT_6ParamsE) ;  /* 0xffffff6002947950 */ /* 0x000fea0003c3ffff */
        .weak           $__internal_1_$__cuda_sm10x_tcgen05_guardrail_trap_phase_invalid_during_alloc
        .type           $__internal_1_$__cuda_sm10x_tcgen05_guardrail_trap_phase_invalid_during_alloc,@function
        .size           $__internal_1_$__cuda_sm10x_tcgen05_guardrail_trap_phase_invalid_during_alloc,($__internal_2_$__cuda_sm10x_tcgen05_guardrail_trap_unallocated_columns_being_dealloced - $__internal_1_$__cuda_sm10x_tcgen05_guardrail_trap_phase_invalid_during_alloc)
$__internal_1_$__cuda_sm10x_tcgen05_guardrail_trap_phase_invalid_during_alloc:
[----:B------:R-:W-:Y:S05]  /*9db0*/  BPT.TRAP 0x1 ;  /* 0x000000040000795c */ /* 0x000fea0000300000 */
[----:B------:R-:W-:-:S04]  /*9dc0*/  MOV R5, 0x0 ;  /* 0x0000000000057802 */ /* 0x000fc80000000f00 */
[----:B------:R-:W-:Y:S05]  /*9dd0*/  RET.REL.NODEC R4 `(_ZN7cutlass13device_kernelINS_4gemm6kernel13GemmUniversalIN4cute5tupleIJiiiiEEENS1_10collective13CollectiveMmaINS1_35MainloopSm100TmaUmmaWarpSpecializedILi8ELi2ELi4ENS5_IJNS4_1CILi2EEESB_NSA_ILi1EEEEEEEENS5_IJNSA_ILi256EEENSA_ILi128EEESG_EEENS_12float_e4m3_tENS5_IJlSC_lEEESI_SJ_NS4_8TiledMMAINS4_8MMA_AtomIJNS4_10MMA_TraitsINS4_25SM100_MMA_F8F6F4_2x1SM_SSEJSI_SI_fSF_SG_NS4_17integral_constantINS4_4UMMA5MajorELSQ_0EEESR_NSO_INSP_7ScaleInELSS_0EEEST_EEEEEENS4_6LayoutINS5_IJSC_SC_SC_EEENS5_IJNSA_ILi0EEESY_SY_EEEEENS5_IJNS4_10UnderscoreES11_S11_EEEEENS4_28SM100_TMA_2SM_LOAD_MULTICASTENS4_14ComposedLayoutINS4_7SwizzleILi3ELi4ELi3EEENS4_18smem_ptr_flag_bitsILi8EEENSW_INS5_IJNSA_ILi8EEESG_EEENS5_IJSG_SC_EEEEEEEvNS4_8identityENS4_18SM100_TMA_2SM_LOADES1E_vS1F_EENS_8epilogue10collective18CollectiveEpilogueINS1I_23Sm100TmaWarpSpecializedILi2ELi2ELi64ELb0ELb0EEEJNS5_IJSG_SG_SG_EEENS5_IJNSW_ISG_SC_EENSW_INSA_ILi64EEESC_EEEEESI_SJ_SI_SJ_NS1I_6fusion15FusionCallbacksIS1M_NS1S_17LinearCombinationISI_fSI_fLNS_15FloatRoundStyleE2EEES1N_S1R_JEEENS4_5SM1004TMEM4LOAD26SM100_TMEM_LOAD_32dp32b64xENS4_13SM90_TMA_LOADENS15_INS16_ILi2ELi4ELi3EEES19_NSW_INS5_IJS1A_S1P_EEENS5_IJS1P_SC_EEEEEEENS4_39AutoVectorizingCopyWithAssumedAlignmentILi128EEENS4_14SM90_TMA_STOREES27_S29_S29_EEEvvEEEEvNT_6ParamsE) ;  /* 0xffffff6004887950 */ /* 0x000fea0003c3ffff */
        .weak           $__internal_2_$__cuda_sm10x_tcgen05_guardrail_trap_unallocated_columns_being_dealloced
        .type           $__internal_2_$__cuda_sm10x_tcgen05_guardrail_trap_unallocated_columns_being_dealloced,@function
        .size           $__internal_2_$__cuda_sm10x_tcgen05_guardrail_trap_unallocated_columns_being_dealloced,(.L_x_176 - $__internal_2_$__cuda_sm10x_tcgen05_guardrail_trap_unallocated_columns_being_dealloced)
$__internal_2_$__cuda_sm10x_tcgen05_guardrail_trap_unallocated_columns_being_dealloced:
[----:B------:R-:W-:Y:S05]  /*9de0*/  BPT.TRAP 0x1 ;  /* 0x000000040000795c */ /* 0x000fea0000300000 */
[----:B------:R-:W-:-:S04]  /*9df0*/  HFMA2 R3, -RZ, RZ, 0, 0 ;  /* 0x00000000ff037431 */ /* 0x000fc800000001ff */
[----:B------:R-:W-:Y:S05]  /*9e00*/  RET.REL.NODEC R2 `(_ZN7cutlass13device_kernelINS_4gemm6kernel13GemmUniversalIN4cute5tupleIJiiiiEEENS1_10collective13CollectiveMmaINS1_35MainloopSm100TmaUmmaWarpSpecializedILi8ELi2ELi4ENS5_IJNS4_1CILi2EEESB_NSA_ILi1EEEEEEEENS5_IJNSA_ILi256EEENSA_ILi128EEESG_EEENS_12float_e4m3_tENS5_IJlSC_lEEESI_SJ_NS4_8TiledMMAINS4_8MMA_AtomIJNS4_10MMA_TraitsINS4_25SM100_MMA_F8F6F4_2x1SM_SSEJSI_SI_fSF_SG_NS4_17integral_constantINS4_4UMMA5MajorELSQ_0EEESR_NSO_INSP_7ScaleInELSS_0EEEST_EEEEEENS4_6LayoutINS5_IJSC_SC_SC_EEENS5_IJNSA_ILi0EEESY_SY_EEEEENS5_IJNS4_10UnderscoreES11_S11_EEEEENS4_28SM100_TMA_2SM_LOAD_MULTICASTENS4_14ComposedLayoutINS4_7SwizzleILi3ELi4ELi3EEENS4_18smem_ptr_flag_bitsILi8EEENSW_INS5_IJNSA_ILi8EEESG_EEENS5_IJSG_SC_EEEEEEEvNS4_8identityENS4_18SM100_TMA_2SM_LOADES1E_vS1F_EENS_8epilogue10collective18CollectiveEpilogueINS1I_23Sm100TmaWarpSpecializedILi2ELi2ELi64ELb0ELb0EEEJNS5_IJSG_SG_SG_EEENS5_IJNSW_ISG_SC_EENSW_INSA_ILi64EEESC_EEEEESI_SJ_SI_SJ_NS1I_6fusion15FusionCallbacksIS1M_NS1S_17LinearCombinationISI_fSI_fLNS_15FloatRoundStyleE2EEES1N_S1R_JEEENS4_5SM1004TMEM4LOAD26SM100_TMEM_LOAD_32dp32b64xENS4_13SM90_TMA_LOADENS15_INS16_ILi2ELi4ELi3EEES19_NSW_INS5_IJS1A_S1P_EEENS5_IJS1P_SC_EEEEEEENS4_39AutoVectorizingCopyWithAssumedAlignmentILi128EEENS4_14SM90_TMA_STOREES27_S29_S29_EEEvvEEEEvNT_6ParamsE) ;  /* 0xffffff60027c7950 */ /* 0x000fea0003c3ffff */
.L_x_175:
[----:B------:R-:W-:-:S00]  /*9e10*/  BRA `(.L_x_175) ;  /* 0xfffffffc00fc7947 */ /* 0x000fc0000383ffff */
[----:B------:R-:W-:-:S00]  /*9e20*/  NOP ;  /* 0x0000000000007918 */ /* 0x000fc00000000000 */
        /* <DEDUP_REMOVED lines=13> */
.L_x_176:


//--------------------- .nv.global.init           --------------------------
	.section	.nv.global.init,"aw",@progbits
.nv.global.init:
	.type		$str$27,@object
	.size		$str$27,($str$28 - $str$27)
$str$27:
        /*0000*/ 	.byte	0x28, 0x61, 0x64, 0x64, 0x72, 0x65, 0x73, 0x73, 0x20, 0x26, 0x20, 0x6d, 0x61, 0x73, 0x6b, 0x29
        /*0010*/ 	.byte	0x20, 0x3d, 0x3d, 0x20, 0x30, 0x00
	.type		$str$28,@object
	.size		$str$28,($str$26 - $str$28)
$str$28:
        /*0016*/ 	.byte	0x2f, 0x74, 0x6d, 0x70, 0x2f, 0x63, 0x75, 0x74, 0x6c, 0x61, 0x73, 0x73, 0x5f, 0x73, 0x77, 0x65
        /*0026*/ 	.byte	0x65, 0x70, 0x5f, 0x73, 0x72, 0x63, 0x2f, 0x69, 0x6e, 0x63, 0x6c, 0x75, 0x64, 0x65, 0x2f, 0x63
        /*0036*/ 	.byte	0x75, 0x74, 0x65, 0x2f, 0x70, 0x6f, 0x69, 0x6e, 0x74, 0x65, 0x72, 0x5f, 0x66, 0x6c, 0x61, 0x67
        /*0046*/ 	.byte	0x67, 0x65, 0x64, 0x2e, 0x68, 0x70, 0x70, 0x00
	.type		$str$26,@object
	.size		$str$26,($str$25 - $str$26)
$str$26:
        /*004e*/ 	.byte	0x2f, 0x74, 0x6d, 0x70, 0x2f, 0x63, 0x75, 0x74, 0x6c, 0x61, 0x73, 0x73, 0x5f, 0x73, 0x77, 0x65
        /*005e*/ 	.byte	0x65, 0x70, 0x5f, 0x73, 0x72, 0x63, 0x2f, 0x69, 0x6e, 0x63, 0x6c, 0x75, 0x64, 0x65, 0x2f, 0x63
        /*006e*/ 	.byte	0x75, 0x74, 0x65, 0x2f, 0x61, 0x74, 0x6f, 0x6d, 0x2f, 0x63, 0x6f, 0x70, 0x79, 0x5f, 0x74, 0x72
        /*007e*/ 	.byte	0x61, 0x69, 0x74, 0x73, 0x5f, 0x73, 0x6d, 0x31, 0x30, 0x30, 0x2e, 0x68, 0x70, 0x70, 0x00
	.type		$str$25,@object
	.size		$str$25,(__unnamed_1 - $str$25)
$str$25:
        /*008d*/ 	.byte	0x28, 0x28, 0x75, 0x69, 0x6e, 0x74, 0x33, 0x32, 0x5f, 0x74, 0x28, 0x74, 0x68, 0x72, 0x65, 0x61
        /*009d*/ 	.byte	0x64, 0x49, 0x64, 0x78, 0x2e, 0x78, 0x29, 0x20, 0x2f, 0x20, 0x33, 0x32, 0x29, 0x20, 0x25, 0x20
        /*00ad*/ 	.byte	0x34, 0x29, 0x20, 0x3d, 0x3d, 0x20, 0x28, 0x28, 0x28, 0x74, 0x6d, 0x65, 0x6d, 0x5f, 0x61, 0x64
        /*00bd*/ 	.byte	0x64, 0x72, 0x20, 0x3e, 0x3e, 0x20, 0x31, 0x36, 0x29, 0x20, 0x2f, 0x20, 0x33, 0x32, 0x29, 0x20
        /*00cd*/ 	.byte	0x25, 0x20, 0x34, 0x29, 0x00
	.type		__unnamed_1,@object
	.size		__unnamed_1,(__unnamed_2 - __unnamed_1)
__unnamed_1:
        /*00d2*/ 	.byte	0x61, 0x75, 0x74, 0x6f, 0x20, 0x63, 0x75, 0x74, 0x65, 0x3a, 0x3a, 0x61, 0x73, 0x5f, 0x70, 0x6f
        /* <DEDUP_REMOVED lines=24> */
        /*0262*/ 	.byte	0x43, 0x3c, 0x38, 0x31, 0x39, 0x32, 0x3e, 0x3e, 0x3e, 0x3e, 0x5d, 0x00
	.type		__unnamed_2,@object
	.size		__unnamed_2,(.L_2 - __unnamed_2)
__unnamed_2:
        /* <DEDUP_REMOVED lines=42> */
        /*050e*/ 	.byte	0x3e, 0x3e, 0x3e, 0x3e, 0x5d, 0x00
.L_2:


//--------------------- .nv.shared._ZN7cutlass13device_kernelINS_4gemm6kernel13GemmUniversalIN4cute5tupleIJiiiiEEENS1_10collective13CollectiveMmaINS1_35MainloopSm100TmaUmmaWarpSpecializedILi8ELi2ELi4ENS5_IJNS4_1CILi2EEESB_NSA_ILi1EEEEEEEENS5_IJNSA_ILi256EEENSA_ILi128EEESG_EEENS_12float_e4m3_tENS5_IJlSC_lEEESI_SJ_NS4_8TiledMMAINS4_8MMA_AtomIJNS4_10MMA_TraitsINS4_25SM100_MMA_F8F6F4_2x1SM_SSEJSI_SI_fSF_SG_NS4_17integral_constantINS4_4UMMA5MajorELSQ_0EEESR_NSO_INSP_7ScaleInELSS_0EEEST_EEEEEENS4_6LayoutINS5_IJSC_SC_SC_EEENS5_IJNSA_ILi0EEESY_SY_EEEEENS5_IJNS4_10UnderscoreES11_S11_EEEEENS4_28SM100_TMA_2SM_LOAD_MULTICASTENS4_14ComposedLayoutINS4_7SwizzleILi3ELi4ELi3EEENS4_18smem_ptr_flag_bitsILi8EEENSW_INS5_IJNSA_ILi8EEESG_EEENS5_IJSG_SC_EEEEEEEvNS4_8identityENS4_18SM100_TMA_2SM_LOADES1E_vS1F_EENS_8epilogue10collective18CollectiveEpilogueINS1I_23Sm100TmaWarpSpecializedILi2ELi2ELi64ELb0ELb0EEEJNS5_IJSG_SG_SG_EEENS5_IJNSW_ISG_SC_EENSW_INSA_ILi64EEESC_EEEEESI_SJ_SI_SJ_NS1I_6fusion15FusionCallbacksIS1M_NS1S_17LinearCombinationISI_fSI_fLNS_15FloatRoundStyleE2EEES1N_S1R_JEEENS4_5SM1004TMEM4LOAD26SM100_TMEM_LOAD_32dp32b64xENS4_13SM90_TMA_LOADENS15_INS16_ILi2ELi4ELi3EEES19_NSW_INS5_IJS1A_S1P_EEENS5_IJS1P_SC_EEEEEEENS4_39AutoVectorizingCopyWithAssumedAlignmentILi128EEENS4_14SM90_TMA_STOREES27_S29_S29_EEEvvEEEEvNT_6ParamsE --------------------------
	.section	.nv.shared._ZN7cutlass13device_kernelINS_4gemm6kernel13GemmUniversalIN4cute5tupleIJiiiiEEENS1_10collective13CollectiveMmaINS1_35MainloopSm100TmaUmmaWarpSpecializedILi8ELi2ELi4ENS5_IJNS4_1CILi2EEESB_NSA_ILi1EEEEEEEENS5_IJNSA_ILi256EEENSA_ILi128EEESG_EEENS_12float_e4m3_tENS5_IJlSC_lEEESI_SJ_NS4_8TiledMMAINS4_8MMA_AtomIJNS4_10MMA_TraitsINS4_25SM100_MMA_F8F6F4_2x1SM_SSEJSI_SI_fSF_SG_NS4_17integral_constantINS4_4UMMA5MajorELSQ_0EEESR_NSO_INSP_7ScaleInELSS_0EEEST_EEEEEENS4_6LayoutINS5_IJSC_SC_SC_EEENS5_IJNSA_ILi0EEESY_SY_EEEEENS5_IJNS4_10UnderscoreES11_S11_EEEEENS4_28SM100_TMA_2SM_LOAD_MULTICASTENS4_14ComposedLayoutINS4_7SwizzleILi3ELi4ELi3EEENS4_18smem_ptr_flag_bitsILi8EEENSW_INS5_IJNSA_ILi8EEESG_EEENS5_IJSG_SC_EEEEEEEvNS4_8identityENS4_18SM100_TMA_2SM_LOADES1E_vS1F_EENS_8epilogue10collective18CollectiveEpilogueINS1I_23Sm100TmaWarpSpecializedILi2ELi2ELi64ELb0ELb0EEEJNS5_IJSG_SG_SG_EEENS5_IJNSW_ISG_SC_EENSW_INSA_ILi64EEESC_EEEEESI_SJ_SI_SJ_NS1I_6fusion15FusionCallbacksIS1M_NS1S_17LinearCombinationISI_fSI_fLNS_15FloatRoundStyleE2EEES1N_S1R_JEEENS4_5SM1004TMEM4LOAD26SM100_TMEM_LOAD_32dp32b64xENS4_13SM90_TMA_LOADENS15_INS16_ILi2ELi4ELi3EEES19_NSW_INS5_IJS1A_S1P_EEENS5_IJS1P_SC_EEEEEEENS4_39AutoVectorizingCopyWithAssumedAlignmentILi128EEENS4_14SM90_TMA_STOREES27_S29_S29_EEEvvEEEEvNT_6ParamsE,"aw",@nobits
	.sectionflags	@""
	.align	16
	.zero		1024


//--------------------- .nv.shared.reserved.0     --------------------------
	.section	.nv.shared.reserved.0,"aw",@nobits
	.weak		__nv_reservedSMEM_offset_0_alias
	.size		__nv_reservedSMEM_offset_0_alias, 0, 64
	.other		__nv_reservedSMEM_offset_0_alias,@"STO_CUDA_RESERVED_SHARED STV_DEFAULT"
__nv_reservedSMEM_offset_0_alias:
	.zero		0
.nv.shared.reserved.0:
	.zero		64
	.weak		__nv_reservedSMEM_tcgen05_partition
	.type		__nv_reservedSMEM_tcgen05_partition,@object
	.size		__nv_reservedSMEM_tcgen05_partition,(.L_0 - __nv_reservedSMEM_tcgen05_partition)
__nv_reservedSMEM_tcgen05_partition:
	.zero		32
.L_0:


//--------------------- .nv.global                --------------------------
	.section	.nv.global,"aw",@nobits
.nv.global:
	.type		_ZN39_INTERNAL_bd68012e_4_k_cu_ccaf67d2_82064cute1_E,@object
	.size		_ZN39_INTERNAL_bd68012e_4_k_cu_ccaf67d2_82064cute1_E,(_ZN39_INTERNAL_bd68012e_4_k_cu_ccaf67d2_82064cuda3std3__45__cpo6cbeginE - _ZN39_INTERNAL_bd68012e_4_k_cu_ccaf67d2_82064cute1_E)
_ZN39_INTERNAL_bd68012e_4_k_cu_ccaf67d2_82064cute1_E:
	.zero		1
	.type		_ZN39_INTERNAL_bd68012e_4_k_cu_ccaf67d2_82064cuda3std3__45__cpo6cbeginE,@object
	.size		_ZN39_INTERNAL_bd68012e_4_k_cu_ccaf67d2_82064cuda3std3__45__cpo6cbeginE,(_ZN39_INTERNAL_bd68012e_4_k_cu_ccaf67d2_82064cuda3std3__48in_placeE - _ZN39_INTERNAL_bd68012e_4_k_cu_ccaf67d2_82064cuda3std3__45__cpo6cbeginE)
_ZN39_INTERNAL_bd68012e_4_k_cu_ccaf67d2_82064cuda3std3__45__cpo6cbeginE:
	.zero		1
	.type		_ZN39_INTERNAL_bd68012e_4_k_cu_ccaf67d2_82064cuda3std3__48in_placeE,@object
	.size		_ZN39_INTERNAL_bd68012e_4_k_cu_ccaf67d2_82064cuda3std3__48in_placeE,(_ZN39_INTERNAL_bd68012e_4_k_cu_ccaf67d2_82064cuda3std6ranges3__45__cpo9iter_moveE - _ZN39_INTERNAL_bd68012e_4_k_cu_ccaf67d2_82064cuda3std3__48in_placeE)
_ZN39_INTERNAL_bd68012e_4_k_cu_ccaf67d2_82064cuda3std3__48in_placeE:
	.zero		1
	.type		_ZN39_INTERNAL_bd68012e_4_k_cu_ccaf67d2_82064cuda3std6ranges3__45__cpo9iter_moveE,@object
	.size		_ZN39_INTERNAL_bd68012e_4_k_cu_ccaf67d2_82064cuda3std6ranges3__45__cpo9iter_moveE,(_ZN39_INTERNAL_bd68012e_4_k_cu_ccaf67d2_82064cuda3std3__45__cpo5beginE - _ZN39_INTERNAL_bd68012e_4_k_cu_ccaf67d2_82064cuda3std6ranges3__45__cpo9iter_moveE)
_ZN39_INTERNAL_bd68012e_4_k_cu_ccaf67d2_82064cuda3std6ranges3__45__cpo9iter_moveE:
	.zero		1
	.type		_ZN39_INTERNAL_bd68012e_4_k_cu_ccaf67d2_82064cuda3std3__45__cpo5beginE,@object
	.size		_ZN39_INTERNAL_bd68012e_4_k_cu_ccaf67d2_82064cuda3std3__45__cpo5beginE,(_ZN39_INTERNAL_bd68012e_4_k_cu_ccaf67d2_82064cuda3std3__441_GLOBAL__N__bd68012e_4_k_cu_ccaf67d2_82066ignoreE - _ZN39_INTERNAL_bd68012e_4_k_cu_ccaf67d2_82064cuda3std3__45__cpo5beginE)
_ZN39_INTERNAL_bd68012e_4_k_cu_ccaf67d2_82064cuda3std3__45__cpo5beginE:
	.zero		1
	.type		_ZN39_INTERNAL_bd68012e_4_k_cu_ccaf67d2_82064cuda3std3__441_GLOBAL__N__bd68012e_4_k_cu_ccaf67d2_82066ignoreE,@object
	.size		_ZN39_INTERNAL_bd68012e_4_k_cu_ccaf67d2_82064cuda3std3__441_GLOBAL__N__bd68012e_4_k_cu_ccaf67d2_82066ignoreE,(_ZN39_INTERNAL_bd68012e_4_k_cu_ccaf67d2_82064cute7productE - _ZN39_INTERNAL_bd68012e_4_k_cu_ccaf67d2_82064cuda3std3__441_GLOBAL__N__bd68012e_4_k_cu_ccaf67d2_82066ignoreE)
_ZN39_INTERNAL_bd68012e_4_k_cu_ccaf67d2_82064cuda3std3__441_GLOBAL__N__bd68012e_4_k_cu_ccaf67d2_82066ignoreE:
	.zero		1
	.type		_ZN39_INTERNAL_bd68012e_4_k_cu_ccaf67d2_82064cute7productE,@object
	.size		_ZN39_INTERNAL_bd68012e_4_k_cu_ccaf67d2_82064cute7productE,(_ZN39_INTERNAL_bd68012e_4_k_cu_ccaf67d2_82064cuda3std3__45__cpo3endE - _ZN39_INTERNAL_bd68012e_4_k_cu_ccaf67d2_82064cute7productE)
_ZN39_INTERNAL_bd68012e_4_k_cu_ccaf67d2_82064cute7productE:
	.zero		1
	.type		_ZN39_INTERNAL_bd68012e_4_k_cu_ccaf67d2_82064cuda3std3__45__cpo3endE,@object
	.size		_ZN39_INTERNAL_bd68012e_4_k_cu_ccaf67d2_82064cuda3std3__45__cpo3endE,(_ZN39_INTERNAL_bd68012e_4_k_cu_ccaf67d2_82064cuda3std3__419piecewise_constructE - _ZN39_INTERNAL_bd68012e_4_k_cu_ccaf67d2_82064cuda3std3__45__cpo3endE)
_ZN39_INTERNAL_bd68012e_4_k_cu_ccaf67d2_82064cuda3std3__45__cpo3endE:
	.zero		1
	.type		_ZN39_INTERNAL_bd68012e_4_k_cu_ccaf67d2_82064cuda3std3__419piecewise_constructE,@object
	.size		_ZN39_INTERNAL_bd68012e_4_k_cu_ccaf67d2_82064cuda3std3__419piecewise_constructE,(_ZN39_INTERNAL_bd68012e_4_k_cu_ccaf67d2_82064cuda3std3__45__cpo4cendE - _ZN39_INTERNAL_bd68012e_4_k_cu_ccaf67d2_82064cuda3std3__419piecewise_constructE)
_ZN39_INTERNAL_bd68012e_4_k_cu_ccaf67d2_82064cuda3std3__419piecewise_constructE:
	.zero		1
	.type		_ZN39_INTERNAL_bd68012e_4_k_cu_ccaf67d2_82064cuda3std3__45__cpo4cendE,@object
	.size		_ZN39_INTERNAL_bd68012e_4_k_cu_ccaf67d2_82064cuda3std3__45__cpo4cendE,(_ZN39_INTERNAL_bd68012e_4_k_cu_ccaf67d2_82064cuda3std6ranges3__45__cpo4swapE - _ZN39_INTERNAL_bd68012e_4_k_cu_ccaf67d2_82064cuda3std3__45__cpo4cendE)
_ZN39_INTERNAL_bd68012e_4_k_cu_ccaf67d2_82064cuda3std3__45__cpo4cendE:
	.zero		1
	.type		_ZN39_INTERNAL_bd68012e_4_k_cu_ccaf67d2_82064cuda3std6ranges3__45__cpo4swapE,@object
	.size		_ZN39_INTERNAL_bd68012e_4_k_cu_ccaf67d2_82064cuda3std6ranges3__45__cpo4swapE,(.L_10 - _ZN39_INTERNAL_bd68012e_4_k_cu_ccaf67d2_82064cuda3std6ranges3__45__cpo4swapE)
_ZN39_INTERNAL_bd68012e_4_k_cu_ccaf67d2_82064cuda3std6ranges3__45__cpo4swapE:
	.zero		1
.L_10:


//--------------------- .nv.constant0._ZN7cutlass13device_kernelINS_4gemm6kernel13GemmUniversalIN4cute5tupleIJiiiiEEENS1_10collective13CollectiveMmaINS1_35MainloopSm100TmaUmmaWarpSpecializedILi8ELi2ELi4ENS5_IJNS4_1CILi2EEESB_NSA_ILi1EEEEEEEENS5_IJNSA_ILi256EEENSA_ILi128EEESG_EEENS_12float_e4m3_tENS5_IJlSC_lEEESI_SJ_NS4_8TiledMMAINS4_8MMA_AtomIJNS4_10MMA_TraitsINS4_25SM100_MMA_F8F6F4_2x1SM_SSEJSI_SI_fSF_SG_NS4_17integral_constantINS4_4UMMA5MajorELSQ_0EEESR_NSO_INSP_7ScaleInELSS_0EEEST_EEEEEENS4_6LayoutINS5_IJSC_SC_SC_EEENS5_IJNSA_ILi0EEESY_SY_EEEEENS5_IJNS4_10UnderscoreES11_S11_EEEEENS4_28SM100_TMA_2SM_LOAD_MULTICASTENS4_14ComposedLayoutINS4_7SwizzleILi3ELi4ELi3EEENS4_18smem_ptr_flag_bitsILi8EEENSW_INS5_IJNSA_ILi8EEESG_EEENS5_IJSG_SC_EEEEEEEvNS4_8identityENS4_18SM100_TMA_2SM_LOADES1E_vS1F_EENS_8epilogue10collective18CollectiveEpilogueINS1I_23Sm100TmaWarpSpecializedILi2ELi2ELi64ELb0ELb0EEEJNS5_IJSG_SG_SG_EEENS5_IJNSW_ISG_SC_EENSW_INSA_ILi64EEESC_EEEEESI_SJ_SI_SJ_NS1I_6fusion15FusionCallbacksIS1M_NS1S_17LinearCombinationISI_fSI_fLNS_15FloatRoundStyleE2EEES1N_S1R_JEEENS4_5SM1004TMEM4LOAD26SM100_TMEM_LOAD_32dp32b64xENS4_13SM90_TMA_LOADENS15_INS16_ILi2ELi4ELi3EEES19_NSW_INS5_IJS1A_S1P_EEENS5_IJS1P_SC_EEEEEEENS4_39AutoVectorizingCopyWithAssumedAlignmentILi128EEENS4_14SM90_TMA_STOREES27_S29_S29_EEEvvEEEEvNT_6ParamsE --------------------------
	.section	.nv.constant0._ZN7cutlass13device_kernelINS_4gemm6kernel13GemmUniversalIN4cute5tupleIJiiiiEEENS1_10collective13CollectiveMmaINS1_35MainloopSm100TmaUmmaWarpSpecializedILi8ELi2ELi4ENS5_IJNS4_1CILi2EEESB_NSA_ILi1EEEEEEEENS5_IJNSA_ILi256EEENSA_ILi128EEESG_EEENS_12float_e4m3_tENS5_IJlSC_lEEESI_SJ_NS4_8TiledMMAINS4_8MMA_AtomIJNS4_10MMA_TraitsINS4_25SM100_MMA_F8F6F4_2x1SM_SSEJSI_SI_fSF_SG_NS4_17integral_constantINS4_4UMMA5MajorELSQ_0EEESR_NSO_INSP_7ScaleInELSS_0EEEST_EEEEEENS4_6LayoutINS5_IJSC_SC_SC_EEENS5_IJNSA_ILi0EEESY_SY_EEEEENS5_IJNS4_10UnderscoreES11_S11_EEEEENS4_28SM100_TMA_2SM_LOAD_MULTICASTENS4_14ComposedLayoutINS4_7SwizzleILi3ELi4ELi3EEENS4_18smem_ptr_flag_bitsILi8EEENSW_INS5_IJNSA_ILi8EEESG_EEENS5_IJSG_SC_EEEEEEEvNS4_8identityENS4_18SM100_TMA_2SM_LOADES1E_vS1F_EENS_8epilogue10collective18CollectiveEpilogueINS1I_23Sm100TmaWarpSpecializedILi2ELi2ELi64ELb0ELb0EEEJNS5_IJSG_SG_SG_EEENS5_IJNSW_ISG_SC_EENSW_INSA_ILi64EEESC_EEEEESI_SJ_SI_SJ_NS1I_6fusion15FusionCallbacksIS1M_NS1S_17LinearCombinationISI_fSI_fLNS_15FloatRoundStyleE2EEES1N_S1R_JEEENS4_5SM1004TMEM4LOAD26SM100_TMEM_LOAD_32dp32b64xENS4_13SM90_TMA_LOADENS15_INS16_ILi2ELi4ELi3EEES19_NSW_INS5_IJS1A_S1P_EEENS5_IJS1P_SC_EEEEEEENS4_39AutoVectorizingCopyWithAssumedAlignmentILi128EEENS4_14SM90_TMA_STOREES27_S29_S29_EEEvvEEEEvNT_6ParamsE,"a",@progbits
	.sectionflags	@""
	.align	4
.nv.constant0._ZN7cutlass13device_kernelINS_4gemm6kernel13GemmUniversalIN4cute5tupleIJiiiiEEENS1_10collective13CollectiveMmaINS1_35MainloopSm100TmaUmmaWarpSpecializedILi8ELi2ELi4ENS5_IJNS4_1CILi2EEESB_NSA_ILi1EEEEEEEENS5_IJNSA_ILi256EEENSA_ILi128EEESG_EEENS_12float_e4m3_tENS5_IJlSC_lEEESI_SJ_NS4_8TiledMMAINS4_8MMA_AtomIJNS4_10MMA_TraitsINS4_25SM100_MMA_F8F6F4_2x1SM_SSEJSI_SI_fSF_SG_NS4_17integral_constantINS4_4UMMA5MajorELSQ_0EEESR_NSO_INSP_7ScaleInELSS_0EEEST_EEEEEENS4_6LayoutINS5_IJSC_SC_SC_EEENS5_IJNSA_ILi0EEESY_SY_EEEEENS5_IJNS4_10UnderscoreES11_S11_EEEEENS4_28SM100_TMA_2SM_LOAD_MULTICASTENS4_14ComposedLayoutINS4_7SwizzleILi3ELi4ELi3EEENS4_18smem_ptr_flag_bitsILi8EEENSW_INS5_IJNSA_ILi8EEESG_EEENS5_IJSG_SC_EEEEEEEvNS4_8identityENS4_18SM100_TMA_2SM_LOADES1E_vS1F_EENS_8epilogue10collective18CollectiveEpilogueINS1I_23Sm100TmaWarpSpecializedILi2ELi2ELi64ELb0ELb0EEEJNS5_IJSG_SG_SG_EEENS5_IJNSW_ISG_SC_EENSW_INSA_ILi64EEESC_EEEEESI_SJ_SI_SJ_NS1I_6fusion15FusionCallbacksIS1M_NS1S_17LinearCombinationISI_fSI_fLNS_15FloatRoundStyleE2EEES1N_S1R_JEEENS4_5SM1004TMEM4LOAD26SM100_TMEM_LOAD_32dp32b64xENS4_13SM90_TMA_LOADENS15_INS16_ILi2ELi4ELi3EEES19_NSW_INS5_IJS1A_S1P_EEENS5_IJS1P_SC_EEEEEEENS4_39AutoVectorizingCopyWithAssumedAlignmentILi128EEENS4_14SM90_TMA_STOREES27_S29_S29_EEEvvEEEEvNT_6ParamsE:
	.zero		2944


//--------------------- SYMBOLS --------------------------

	.type		.nv.reservedSmem.offset0,@object
	.size		.nv.reservedSmem.offset0,0x4
	.type		.nv.reservedSmem.cap,@object
	.size		.nv.reservedSmem.cap,0x4
	.type		__assertfail,@function
